	.target	sm_100a

	.elftype	@"ET_EXEC"


//--------------------- .note.nv.tkinfo           --------------------------
	.section	.note.nv.tkinfo,"",@"SHT_NOTE"
	.sectionflags	@"SHF_NOTE_NV_TKINFO"
	.tkinfo
        /*0018*/ 	.word	0x00000002
        /*0030*/ 	.string	""
        /*0030*/ 	.string	"ptxas"
        /*0030*/ 	.string	"Cuda compilation tools, release 13.0, V13.0.88"
        /*0030*/ 	.string	"Build cuda_13.0.r13.0/compiler.36424714_0"
        /*0030*/ 	.string	"-arch sm_100a -m 64 "



//--------------------- .note.nv.cuinfo           --------------------------
	.section	.note.nv.cuinfo,"",@"SHT_NOTE"
	.sectionflags	@"SHF_NOTE_NV_CUINFO"
        /*0018*/ 	.short	0x0002
        /*001a*/ 	.short	0x0064
        /*001c*/ 	.short	0x0082
	.zero		2


//--------------------- .nv.info                  --------------------------
	.section	.nv.info,"",@"SHT_CUDA_INFO"
	.align	4


	//----- nvinfo : EIATTR_REGCOUNT
	.align		4
        /*0000*/ 	.byte	0x04, 0x2f
        /*0002*/ 	.short	(.L_12 - .L_11)
	.align		4
.L_11:
        /*0004*/ 	.word	index@(_ZN7cutlass13device_kernelIN5flash11enable_sm90INS1_16FlashAttnFwdSm90INS1_25CollectiveMainloopFwdSm90ILi2EN4cute5tupleIJNS5_1CILi1EEES8_S8_EEENS6_IJNS7_ILi128EEENS7_ILi96EEENS7_ILi192EEEEEELi128ENS_6half_tEfNS_4arch4Sm90ELb1ELb0ELb1ELb1ELb1ELb1ELb0ELb1ELb1ELb1ELb1ELb0EEENS1_21CollectiveEpilogueFwdINS6_IJSA_SA_SB_EEES9_SE_SG_Li256ELb1ELb1ELb1ELb0EEENS1_36VarlenDynamicPersistentTileSchedulerILi128ELi96ELi256ELi128ELb1ELb1ELb1ELb1ELb1ELb1EEEEEEEEEvNT_6ParamsE)
        /*0008*/ 	.word	0x00000004


	//----- nvinfo : EIATTR_FRAME_SIZE
	.align		4
.L_12:
        /*000c*/ 	.byte	0x04, 0x11
        /*000e*/ 	.short	(.L_14 - .L_13)
	.align		4
.L_13:
        /*0010*/ 	.word	index@(_ZN7cutlass13device_kernelIN5flash11enable_sm90INS1_16FlashAttnFwdSm90INS1_25CollectiveMainloopFwdSm90ILi2EN4cute5tupleIJNS5_1CILi1EEES8_S8_EEENS6_IJNS7_ILi128EEENS7_ILi96EEENS7_ILi192EEEEEELi128ENS_6half_tEfNS_4arch4Sm90ELb1ELb0ELb1ELb1ELb1ELb1ELb0ELb1ELb1ELb1ELb1ELb0EEENS1_21CollectiveEpilogueFwdINS6_IJSA_SA_SB_EEES9_SE_SG_Li256ELb1ELb1ELb1ELb0EEENS1_36VarlenDynamicPersistentTileSchedulerILi128ELi96ELi256ELi128ELb1ELb1ELb1ELb1ELb1ELb1EEEEEEEEEvNT_6ParamsE)
        /*0014*/ 	.word	0x00000000


	//----- nvinfo : EIATTR_REGCOUNT
	.align		4
.L_14:
        /*0018*/ 	.byte	0x04, 0x2f
        /*001a*/ 	.short	(.L_16 - .L_15)
	.align		4
.L_15:
        /*001c*/ 	.word	index@(_ZN7cutlass13device_kernelIN5flash11enable_sm90INS1_16FlashAttnFwdSm90INS1_25CollectiveMainloopFwdSm90ILi2EN4cute5tupleIJNS5_1CILi1EEES8_S8_EEENS6_IJNS7_ILi128EEENS7_ILi96EEENS7_ILi192EEEEEELi128ENS_6half_tEfNS_4arch4Sm90ELb1ELb0ELb1ELb1ELb1ELb0ELb0ELb1ELb1ELb1ELb1ELb0EEENS1_21CollectiveEpilogueFwdINS6_IJSA_SA_SB_EEES9_SE_SG_Li256ELb1ELb1ELb1ELb0EEENS1_36VarlenDynamicPersistentTileSchedulerILi128ELi96ELi256ELi128ELb1ELb1ELb1ELb1ELb1ELb1EEEEEEEEEvNT_6ParamsE)
        /*0020*/ 	.word	0x00000004


	//----- nvinfo : EIATTR_FRAME_SIZE
	.align		4
.L_16:
        /*0024*/ 	.byte	0x04, 0x11
        /*0026*/ 	.short	(.L_18 - .L_17)
	.align		4
.L_17:
        /*0028*/ 	.word	index@(_ZN7cutlass13device_kernelIN5flash11enable_sm90INS1_16FlashAttnFwdSm90INS1_25CollectiveMainloopFwdSm90ILi2EN4cute5tupleIJNS5_1CILi1EEES8_S8_EEENS6_IJNS7_ILi128EEENS7_ILi96EEENS7_ILi192EEEEEELi128ENS_6half_tEfNS_4arch4Sm90ELb1ELb0ELb1ELb1ELb1ELb0ELb0ELb1ELb1ELb1ELb1ELb0EEENS1_21CollectiveEpilogueFwdINS6_IJSA_SA_SB_EEES9_SE_SG_Li256ELb1ELb1ELb1ELb0EEENS1_36VarlenDynamicPersistentTileSchedulerILi128ELi96ELi256ELi128ELb1ELb1ELb1ELb1ELb1ELb1EEEEEEEEEvNT_6ParamsE)
        /*002c*/ 	.word	0x00000000


	//----- nvinfo : EIATTR_REGCOUNT
	.align		4
.L_18:
        /*0030*/ 	.byte	0x04, 0x2f
        /*0032*/ 	.short	(.L_20 - .L_19)
	.align		4
.L_19:
        /*0034*/ 	.word	index@(_ZN7cutlass13device_kernelIN5flash11enable_sm90INS1_16FlashAttnFwdSm90INS1_25CollectiveMainloopFwdSm90ILi2EN4cute5tupleIJNS5_1CILi1EEES8_S8_EEENS6_IJNS7_ILi128EEENS7_ILi96EEENS7_ILi192EEEEEELi128ENS_6half_tEfNS_4arch4Sm90ELb1ELb0ELb1ELb0ELb1ELb0ELb0ELb1ELb1ELb1ELb1ELb0EEENS1_21CollectiveEpilogueFwdINS6_IJSA_SA_SB_EEES9_SE_SG_Li256ELb0ELb1ELb1ELb0EEENS1_19SingleTileSchedulerILb0ELb1ELb1ELi128EEEEEEEEEvNT_6ParamsE)
        /*0038*/ 	.word	0x00000004


	//----- nvinfo : EIATTR_FRAME_SIZE
	.align		4
.L_20:
        /*003c*/ 	.byte	0x04, 0x11
        /*003e*/ 	.short	(.L_22 - .L_21)
	.align		4
.L_21:
        /*0040*/ 	.word	index@(_ZN7cutlass13device_kernelIN5flash11enable_sm90INS1_16FlashAttnFwdSm90INS1_25CollectiveMainloopFwdSm90ILi2EN4cute5tupleIJNS5_1CILi1EEES8_S8_EEENS6_IJNS7_ILi128EEENS7_ILi96EEENS7_ILi192EEEEEELi128ENS_6half_tEfNS_4arch4Sm90ELb1ELb0ELb1ELb0ELb1ELb0ELb0ELb1ELb1ELb1ELb1ELb0EEENS1_21CollectiveEpilogueFwdINS6_IJSA_SA_SB_EEES9_SE_SG_Li256ELb0ELb1ELb1ELb0EEENS1_19SingleTileSchedulerILb0ELb1ELb1ELi128EEEEEEEEEvNT_6ParamsE)
        /*0044*/ 	.word	0x00000000


	//----- nvinfo : EIATTR_REGCOUNT
	.align		4
.L_22:
        /*0048*/ 	.byte	0x04, 0x2f
        /*004a*/ 	.short	(.L_24 - .L_23)
	.align		4
.L_23:
        /*004c*/ 	.word	index@(_ZN7cutlass13device_kernelIN5flash11enable_sm90INS1_16FlashAttnFwdSm90INS1_25CollectiveMainloopFwdSm90ILi2EN4cute5tupleIJNS5_1CILi1EEES8_S8_EEENS6_IJNS7_ILi128EEENS7_ILi96EEENS7_ILi192EEEEEELi128ENS_6half_tEfNS_4arch4Sm90ELb0ELb1ELb1ELb1ELb1ELb1ELb0ELb1ELb1ELb1ELb1ELb0EEENS1_21CollectiveEpilogueFwdINS6_IJSA_SA_SB_EEES9_SE_SG_Li256ELb1ELb1ELb1ELb0EEENS1_36VarlenDynamicPersistentTileSchedulerILi128ELi96ELi256ELi128ELb1ELb1ELb1ELb1ELb0ELb1EEEEEEEEEvNT_6ParamsE)
        /*0050*/ 	.word	0x00000004


	//----- nvinfo : EIATTR_FRAME_SIZE
	.align		4
.L_24:
        /*0054*/ 	.byte	0x04, 0x11
        /*0056*/ 	.short	(.L_26 - .L_25)
	.align		4
.L_25:
        /*0058*/ 	.word	index@(_ZN7cutlass13device_kernelIN5flash11enable_sm90INS1_16FlashAttnFwdSm90INS1_25CollectiveMainloopFwdSm90ILi2EN4cute5tupleIJNS5_1CILi1EEES8_S8_EEENS6_IJNS7_ILi128EEENS7_ILi96EEENS7_ILi192EEEEEELi128ENS_6half_tEfNS_4arch4Sm90ELb0ELb1ELb1ELb1ELb1ELb1ELb0ELb1ELb1ELb1ELb1ELb0EEENS1_21CollectiveEpilogueFwdINS6_IJSA_SA_SB_EEES9_SE_SG_Li256ELb1ELb1ELb1ELb0EEENS1_36VarlenDynamicPersistentTileSchedulerILi128ELi96ELi256ELi128ELb1ELb1ELb1ELb1ELb0ELb1EEEEEEEEEvNT_6ParamsE)
        /*005c*/ 	.word	0x00000000


	//----- nvinfo : EIATTR_REGCOUNT
	.align		4
.L_26:
        /*0060*/ 	.byte	0x04, 0x2f
        /*0062*/ 	.short	(.L_28 - .L_27)
	.align		4
.L_27:
        /*0064*/ 	.word	index@(_ZN7cutlass13device_kernelIN5flash11enable_sm90INS1_16FlashAttnFwdSm90INS1_25CollectiveMainloopFwdSm90ILi2EN4cute5tupleIJNS5_1CILi1EEES8_S8_EEENS6_IJNS7_ILi128EEENS7_ILi96EEENS7_ILi192EEEEEELi128ENS_6half_tEfNS_4arch4Sm90ELb0ELb1ELb1ELb1ELb1ELb0ELb0ELb1ELb1ELb1ELb1ELb0EEENS1_21CollectiveEpilogueFwdINS6_IJSA_SA_SB_EEES9_SE_SG_Li256ELb1ELb1ELb1ELb0EEENS1_36VarlenDynamicPersistentTileSchedulerILi128ELi96ELi256ELi128ELb1ELb1ELb1ELb1ELb0ELb1EEEEEEEEEvNT_6ParamsE)
        /*0068*/ 	.word	0x00000004


	//----- nvinfo : EIATTR_FRAME_SIZE
	.align		4
.L_28:
        /*006c*/ 	.byte	0x04, 0x11
        /*006e*/ 	.short	(.L_30 - .L_29)
	.align		4
.L_29:
        /*0070*/ 	.word	index@(_ZN7cutlass13device_kernelIN5flash11enable_sm90INS1_16FlashAttnFwdSm90INS1_25CollectiveMainloopFwdSm90ILi2EN4cute5tupleIJNS5_1CILi1EEES8_S8_EEENS6_IJNS7_ILi128EEENS7_ILi96EEENS7_ILi192EEEEEELi128ENS_6half_tEfNS_4arch4Sm90ELb0ELb1ELb1ELb1ELb1ELb0ELb0ELb1ELb1ELb1ELb1ELb0EEENS1_21CollectiveEpilogueFwdINS6_IJSA_SA_SB_EEES9_SE_SG_Li256ELb1ELb1ELb1ELb0EEENS1_36VarlenDynamicPersistentTileSchedulerILi128ELi96ELi256ELi128ELb1ELb1ELb1ELb1ELb0ELb1EEEEEEEEEvNT_6ParamsE)
        /*0074*/ 	.word	0x00000000


	//----- nvinfo : EIATTR_REGCOUNT
	.align		4
.L_30:
        /*0078*/ 	.byte	0x04, 0x2f
        /*007a*/ 	.short	(.L_32 - .L_31)
	.align		4
.L_31:
        /*007c*/ 	.word	index@(_ZN7cutlass13device_kernelIN5flash11enable_sm90INS1_16FlashAttnFwdSm90INS1_25CollectiveMainloopFwdSm90ILi2EN4cute5tupleIJNS5_1CILi1EEES8_S8_EEENS6_IJNS7_ILi128EEENS7_ILi96EEENS7_ILi192EEEEEELi128ENS_6half_tEfNS_4arch4Sm90ELb0ELb1ELb1ELb0ELb1ELb0ELb0ELb1ELb1ELb1ELb1ELb0EEENS1_21CollectiveEpilogueFwdINS6_IJSA_SA_SB_EEES9_SE_SG_Li256ELb0ELb1ELb1ELb0EEENS1_19SingleTileSchedulerILb0ELb1ELb1ELi128EEEEEEEEEvNT_6ParamsE)
        /*0080*/ 	.word	0x00000004


	//----- nvinfo : EIATTR_FRAME_SIZE
	.align		4
.L_32:
        /*0084*/ 	.byte	0x04, 0x11
        /*0086*/ 	.short	(.L_34 - .L_33)
	.align		4
.L_33:
        /*0088*/ 	.word	index@(_ZN7cutlass13device_kernelIN5flash11enable_sm90INS1_16FlashAttnFwdSm90INS1_25CollectiveMainloopFwdSm90ILi2EN4cute5tupleIJNS5_1CILi1EEES8_S8_EEENS6_IJNS7_ILi128EEENS7_ILi96EEENS7_ILi192EEEEEELi128ENS_6half_tEfNS_4arch4Sm90ELb0ELb1ELb1ELb0ELb1ELb0ELb0ELb1ELb1ELb1ELb1ELb0EEENS1_21CollectiveEpilogueFwdINS6_IJSA_SA_SB_EEES9_SE_SG_Li256ELb0ELb1ELb1ELb0EEENS1_19SingleTileSchedulerILb0ELb1ELb1ELi128EEEEEEEEEvNT_6ParamsE)
        /*008c*/ 	.word	0x00000000


	//----- nvinfo : EIATTR_REGCOUNT
	.align		4
.L_34:
        /*0090*/ 	.byte	0x04, 0x2f
        /*0092*/ 	.short	(.L_36 - .L_35)
	.align		4
.L_35:
        /*0094*/ 	.word	index@(_ZN7cutlass13device_kernelIN5flash11enable_sm90INS1_16FlashAttnFwdSm90INS1_25CollectiveMainloopFwdSm90ILi2EN4cute5tupleIJNS5_1CILi1EEES8_S8_EEENS6_IJNS7_ILi128EEENS7_ILi96EEENS7_ILi192EEEEEELi128ENS_6half_tEfNS_4arch4Sm90ELb0ELb0ELb1ELb1ELb1ELb1ELb0ELb1ELb1ELb1ELb1ELb0EEENS1_21CollectiveEpilogueFwdINS6_IJSA_SA_SB_EEES9_SE_SG_Li256ELb1ELb1ELb1ELb0EEENS1_36VarlenDynamicPersistentTileSchedulerILi128ELi96ELi256ELi128ELb1ELb1ELb1ELb0ELb1ELb1EEEEEEEEEvNT_6ParamsE)
        /*0098*/ 	.word	0x00000004


	//----- nvinfo : EIATTR_FRAME_SIZE
	.align		4
.L_36:
        /*009c*/ 	.byte	0x04, 0x11
        /*009e*/ 	.short	(.L_38 - .L_37)
	.align		4
.L_37:
        /*00a0*/ 	.word	index@(_ZN7cutlass13device_kernelIN5flash11enable_sm90INS1_16FlashAttnFwdSm90INS1_25CollectiveMainloopFwdSm90ILi2EN4cute5tupleIJNS5_1CILi1EEES8_S8_EEENS6_IJNS7_ILi128EEENS7_ILi96EEENS7_ILi192EEEEEELi128ENS_6half_tEfNS_4arch4Sm90ELb0ELb0ELb1ELb1ELb1ELb1ELb0ELb1ELb1ELb1ELb1ELb0EEENS1_21CollectiveEpilogueFwdINS6_IJSA_SA_SB_EEES9_SE_SG_Li256ELb1ELb1ELb1ELb0EEENS1_36VarlenDynamicPersistentTileSchedulerILi128ELi96ELi256ELi128ELb1ELb1ELb1ELb0ELb1ELb1EEEEEEEEEvNT_6ParamsE)
        /*00a4*/ 	.word	0x00000000


	//----- nvinfo : EIATTR_REGCOUNT
	.align		4
.L_38:
        /*00a8*/ 	.byte	0x04, 0x2f
        /*00aa*/ 	.short	(.L_40 - .L_39)
	.align		4
.L_39:
        /*00ac*/ 	.word	index@(_ZN7cutlass13device_kernelIN5flash11enable_sm90INS1_16FlashAttnFwdSm90INS1_25CollectiveMainloopFwdSm90ILi2EN4cute5tupleIJNS5_1CILi1EEES8_S8_EEENS6_IJNS7_ILi128EEENS7_ILi96EEENS7_ILi192EEEEEELi128ENS_6half_tEfNS_4arch4Sm90ELb0ELb0ELb1ELb1ELb1ELb0ELb0ELb1ELb1ELb1ELb1ELb0EEENS1_21CollectiveEpilogueFwdINS6_IJSA_SA_SB_EEES9_SE_SG_Li256ELb1ELb1ELb1ELb0EEENS1_36VarlenDynamicPersistentTileSchedulerILi128ELi96ELi256ELi128ELb1ELb1ELb1ELb0ELb1ELb1EEEEEEEEEvNT_6ParamsE)
        /*00b0*/ 	.word	0x00000004


	//----- nvinfo : EIATTR_FRAME_SIZE
	.align		4
.L_40:
        /*00b4*/ 	.byte	0x04, 0x11
        /*00b6*/ 	.short	(.L_42 - .L_41)
	.align		4
.L_41:
        /*00b8*/ 	.word	index@(_ZN7cutlass13device_kernelIN5flash11enable_sm90INS1_16FlashAttnFwdSm90INS1_25CollectiveMainloopFwdSm90ILi2EN4cute5tupleIJNS5_1CILi1EEES8_S8_EEENS6_IJNS7_ILi128EEENS7_ILi96EEENS7_ILi192EEEEEELi128ENS_6half_tEfNS_4arch4Sm90ELb0ELb0ELb1ELb1ELb1ELb0ELb0ELb1ELb1ELb1ELb1ELb0EEENS1_21CollectiveEpilogueFwdINS6_IJSA_SA_SB_EEES9_SE_SG_Li256ELb1ELb1ELb1ELb0EEENS1_36VarlenDynamicPersistentTileSchedulerILi128ELi96ELi256ELi128ELb1ELb1ELb1ELb0ELb1ELb1EEEEEEEEEvNT_6ParamsE)
        /*00bc*/ 	.word	0x00000000


	//----- nvinfo : EIATTR_REGCOUNT
	.align		4
.L_42:
        /*00c0*/ 	.byte	0x04, 0x2f
        /*00c2*/ 	.short	(.L_44 - .L_43)
	.align		4
.L_43:
        /*00c4*/ 	.word	index@(_ZN7cutlass13device_kernelIN5flash11enable_sm90INS1_16FlashAttnFwdSm90INS1_25CollectiveMainloopFwdSm90ILi2EN4cute5tupleIJNS5_1CILi1EEES8_S8_EEENS6_IJNS7_ILi128EEENS7_ILi96EEENS7_ILi192EEEEEELi128ENS_6half_tEfNS_4arch4Sm90ELb0ELb0ELb1ELb0ELb1ELb0ELb0ELb1ELb1ELb1ELb1ELb0EEENS1_21CollectiveEpilogueFwdINS6_IJSA_SA_SB_EEES9_SE_SG_Li256ELb0ELb1ELb1ELb0EEENS1_19SingleTileSchedulerILb0ELb1ELb1ELi128EEEEEEEEEvNT_6ParamsE)
        /*00c8*/ 	.word	0x00000004


	//----- nvinfo : EIATTR_FRAME_SIZE
	.align		4
.L_44:
        /*00cc*/ 	.byte	0x04, 0x11
        /*00ce*/ 	.short	(.L_46 - .L_45)
	.align		4
.L_45:
        /*00d0*/ 	.word	index@(_ZN7cutlass13device_kernelIN5flash11enable_sm90INS1_16FlashAttnFwdSm90INS1_25CollectiveMainloopFwdSm90ILi2EN4cute5tupleIJNS5_1CILi1EEES8_S8_EEENS6_IJNS7_ILi128EEENS7_ILi96EEENS7_ILi192EEEEEELi128ENS_6half_tEfNS_4arch4Sm90ELb0ELb0ELb1ELb0ELb1ELb0ELb0ELb1ELb1ELb1ELb1ELb0EEENS1_21CollectiveEpilogueFwdINS6_IJSA_SA_SB_EEES9_SE_SG_Li256ELb0ELb1ELb1ELb0EEENS1_19SingleTileSchedulerILb0ELb1ELb1ELi128EEEEEEEEEvNT_6ParamsE)
        /*00d4*/ 	.word	0x00000000


	//----- nvinfo : EIATTR_MIN_STACK_SIZE
	.align		4
.L_46:
        /*00d8*/ 	.byte	0x04, 0x12
        /*00da*/ 	.short	(.L_48 - .L_47)
	.align		4
.L_47:
        /*00dc*/ 	.word	index@(_ZN7cutlass13device_kernelIN5flash11enable_sm90INS1_16FlashAttnFwdSm90INS1_25CollectiveMainloopFwdSm90ILi2EN4cute5tupleIJNS5_1CILi1EEES8_S8_EEENS6_IJNS7_ILi128EEENS7_ILi96EEENS7_ILi192EEEEEELi128ENS_6half_tEfNS_4arch4Sm90ELb0ELb0ELb1ELb0ELb1ELb0ELb0ELb1ELb1ELb1ELb1ELb0EEENS1_21CollectiveEpilogueFwdINS6_IJSA_SA_SB_EEES9_SE_SG_Li256ELb0ELb1ELb1ELb0EEENS1_19SingleTileSchedulerILb0ELb1ELb1ELi128EEEEEEEEEvNT_6ParamsE)
        /*00e0*/ 	.word	0x00000000


	//----- nvinfo : EIATTR_MIN_STACK_SIZE
	.align		4
.L_48:
        /*00e4*/ 	.byte	0x04, 0x12
        /*00e6*/ 	.short	(.L_50 - .L_49)
	.align		4
.L_49:
        /*00e8*/ 	.word	index@(_ZN7cutlass13device_kernelIN5flash11enable_sm90INS1_16FlashAttnFwdSm90INS1_25CollectiveMainloopFwdSm90ILi2EN4cute5tupleIJNS5_1CILi1EEES8_S8_EEENS6_IJNS7_ILi128EEENS7_ILi96EEENS7_ILi192EEEEEELi128ENS_6half_tEfNS_4arch4Sm90ELb0ELb0ELb1ELb1ELb1ELb0ELb0ELb1ELb1ELb1ELb1ELb0EEENS1_21CollectiveEpilogueFwdINS6_IJSA_SA_SB_EEES9_SE_SG_Li256ELb1ELb1ELb1ELb0EEENS1_36VarlenDynamicPersistentTileSchedulerILi128ELi96ELi256ELi128ELb1ELb1ELb1ELb0ELb1ELb1EEEEEEEEEvNT_6ParamsE)
        /*00ec*/ 	.word	0x00000000


	//----- nvinfo : EIATTR_MIN_STACK_SIZE
	.align		4
.L_50:
        /*00f0*/ 	.byte	0x04, 0x12
        /*00f2*/ 	.short	(.L_52 - .L_51)
	.align		4
.L_51:
        /*00f4*/ 	.word	index@(_ZN7cutlass13device_kernelIN5flash11enable_sm90INS1_16FlashAttnFwdSm90INS1_25CollectiveMainloopFwdSm90ILi2EN4cute5tupleIJNS5_1CILi1EEES8_S8_EEENS6_IJNS7_ILi128EEENS7_ILi96EEENS7_ILi192EEEEEELi128ENS_6half_tEfNS_4arch4Sm90ELb0ELb0ELb1ELb1ELb1ELb1ELb0ELb1ELb1ELb1ELb1ELb0EEENS1_21CollectiveEpilogueFwdINS6_IJSA_SA_SB_EEES9_SE_SG_Li256ELb1ELb1ELb1ELb0EEENS1_36VarlenDynamicPersistentTileSchedulerILi128ELi96ELi256ELi128ELb1ELb1ELb1ELb0ELb1ELb1EEEEEEEEEvNT_6ParamsE)
        /*00f8*/ 	.word	0x00000000


	//----- nvinfo : EIATTR_MIN_STACK_SIZE
	.align		4
.L_52:
        /*00fc*/ 	.byte	0x04, 0x12
        /*00fe*/ 	.short	(.L_54 - .L_53)
	.align		4
.L_53:
        /*0100*/ 	.word	index@(_ZN7cutlass13device_kernelIN5flash11enable_sm90INS1_16FlashAttnFwdSm90INS1_25CollectiveMainloopFwdSm90ILi2EN4cute5tupleIJNS5_1CILi1EEES8_S8_EEENS6_IJNS7_ILi128EEENS7_ILi96EEENS7_ILi192EEEEEELi128ENS_6half_tEfNS_4arch4Sm90ELb0ELb1ELb1ELb0ELb1ELb0ELb0ELb1ELb1ELb1ELb1ELb0EEENS1_21CollectiveEpilogueFwdINS6_IJSA_SA_SB_EEES9_SE_SG_Li256ELb0ELb1ELb1ELb0EEENS1_19SingleTileSchedulerILb0ELb1ELb1ELi128EEEEEEEEEvNT_6ParamsE)
        /*0104*/ 	.word	0x00000000


	//----- nvinfo : EIATTR_MIN_STACK_SIZE
	.align		4
.L_54:
        /*0108*/ 	.byte	0x04, 0x12
        /*010a*/ 	.short	(.L_56 - .L_55)
	.align		4
.L_55:
        /*010c*/ 	.word	index@(_ZN7cutlass13device_kernelIN5flash11enable_sm90INS1_16FlashAttnFwdSm90INS1_25CollectiveMainloopFwdSm90ILi2EN4cute5tupleIJNS5_1CILi1EEES8_S8_EEENS6_IJNS7_ILi128EEENS7_ILi96EEENS7_ILi192EEEEEELi128ENS_6half_tEfNS_4arch4Sm90ELb0ELb1ELb1ELb1ELb1ELb0ELb0ELb1ELb1ELb1ELb1ELb0EEENS1_21CollectiveEpilogueFwdINS6_IJSA_SA_SB_EEES9_SE_SG_Li256ELb1ELb1ELb1ELb0EEENS1_36VarlenDynamicPersistentTileSchedulerILi128ELi96ELi256ELi128ELb1ELb1ELb1ELb1ELb0ELb1EEEEEEEEEvNT_6ParamsE)
        /*0110*/ 	.word	0x00000000


	//----- nvinfo : EIATTR_MIN_STACK_SIZE
	.align		4
.L_56:
        /*0114*/ 	.byte	0x04, 0x12
        /*0116*/ 	.short	(.L_58 - .L_57)
	.align		4
.L_57:
        /*0118*/ 	.word	index@(_ZN7cutlass13device_kernelIN5flash11enable_sm90INS1_16FlashAttnFwdSm90INS1_25CollectiveMainloopFwdSm90ILi2EN4cute5tupleIJNS5_1CILi1EEES8_S8_EEENS6_IJNS7_ILi128EEENS7_ILi96EEENS7_ILi192EEEEEELi128ENS_6half_tEfNS_4arch4Sm90ELb0ELb1ELb1ELb1ELb1ELb1ELb0ELb1ELb1ELb1ELb1ELb0EEENS1_21CollectiveEpilogueFwdINS6_IJSA_SA_SB_EEES9_SE_SG_Li256ELb1ELb1ELb1ELb0EEENS1_36VarlenDynamicPersistentTileSchedulerILi128ELi96ELi256ELi128ELb1ELb1ELb1ELb1ELb0ELb1EEEEEEEEEvNT_6ParamsE)
        /*011c*/ 	.word	0x00000000


	//----- nvinfo : EIATTR_MIN_STACK_SIZE
	.align		4
.L_58:
        /*0120*/ 	.byte	0x04, 0x12
        /*0122*/ 	.short	(.L_60 - .L_59)
	.align		4
.L_59:
        /*0124*/ 	.word	index@(_ZN7cutlass13device_kernelIN5flash11enable_sm90INS1_16FlashAttnFwdSm90INS1_25CollectiveMainloopFwdSm90ILi2EN4cute5tupleIJNS5_1CILi1EEES8_S8_EEENS6_IJNS7_ILi128EEENS7_ILi96EEENS7_ILi192EEEEEELi128ENS_6half_tEfNS_4arch4Sm90ELb1ELb0ELb1ELb0ELb1ELb0ELb0ELb1ELb1ELb1ELb1ELb0EEENS1_21CollectiveEpilogueFwdINS6_IJSA_SA_SB_EEES9_SE_SG_Li256ELb0ELb1ELb1ELb0EEENS1_19SingleTileSchedulerILb0ELb1ELb1ELi128EEEEEEEEEvNT_6ParamsE)
        /*0128*/ 	.word	0x00000000


	//----- nvinfo : EIATTR_MIN_STACK_SIZE
	.align		4
.L_60:
        /*012c*/ 	.byte	0x04, 0x12
        /*012e*/ 	.short	(.L_62 - .L_61)
	.align		4
.L_61:
        /*0130*/ 	.word	index@(_ZN7cutlass13device_kernelIN5flash11enable_sm90INS1_16FlashAttnFwdSm90INS1_25CollectiveMainloopFwdSm90ILi2EN4cute5tupleIJNS5_1CILi1EEES8_S8_EEENS6_IJNS7_ILi128EEENS7_ILi96EEENS7_ILi192EEEEEELi128ENS_6half_tEfNS_4arch4Sm90ELb1ELb0ELb1ELb1ELb1ELb0ELb0ELb1ELb1ELb1ELb1ELb0EEENS1_21CollectiveEpilogueFwdINS6_IJSA_SA_SB_EEES9_SE_SG_Li256ELb1ELb1ELb1ELb0EEENS1_36VarlenDynamicPersistentTileSchedulerILi128ELi96ELi256ELi128ELb1ELb1ELb1ELb1ELb1ELb1EEEEEEEEEvNT_6ParamsE)
        /*0134*/ 	.word	0x00000000


	//----- nvinfo : EIATTR_MIN_STACK_SIZE
	.align		4
.L_62:
        /*0138*/ 	.byte	0x04, 0x12
        /*013a*/ 	.short	(.L_64 - .L_63)
	.align		4
.L_63:
        /*013c*/ 	.word	index@(_ZN7cutlass13device_kernelIN5flash11enable_sm90INS1_16FlashAttnFwdSm90INS1_25CollectiveMainloopFwdSm90ILi2EN4cute5tupleIJNS5_1CILi1EEES8_S8_EEENS6_IJNS7_ILi128EEENS7_ILi96EEENS7_ILi192EEEEEELi128ENS_6half_tEfNS_4arch4Sm90ELb1ELb0ELb1ELb1ELb1ELb1ELb0ELb1ELb1ELb1ELb1ELb0EEENS1_21CollectiveEpilogueFwdINS6_IJSA_SA_SB_EEES9_SE_SG_Li256ELb1ELb1ELb1ELb0EEENS1_36VarlenDynamicPersistentTileSchedulerILi128ELi96ELi256ELi128ELb1ELb1ELb1ELb1ELb1ELb1EEEEEEEEEvNT_6ParamsE)
        /*0140*/ 	.word	0x00000000
.L_64:


//--------------------- .nv.compat                --------------------------
	.section	.nv.compat,"",@"SHT_CUDA_COMPAT_INFO"
	.align	4
        /*0000*/ 	.byte	0x02, 0x09, 0x01, 0x00, 0x02, 0x02, 0x01, 0x00, 0x02, 0x05, 0x05, 0x00, 0x03, 0x07, 0x01, 0x01
        /*0010*/ 	.byte	0x02, 0x03, 0x00, 0x00, 0x02, 0x06, 0x01, 0x00, 0x04, 0x0b, 0x08, 0x00, 0x09, 0x00, 0x00, 0x00
        /*0020*/ 	.byte	0x00, 0x00, 0x00, 0x00


//--------------------- .nv.info._ZN7cutlass13device_kernelIN5flash11enable_sm90INS1_16FlashAttnFwdSm90INS1_25CollectiveMainloopFwdSm90ILi2EN4cute5tupleIJNS5_1CILi1EEES8_S8_EEENS6_IJNS7_ILi128EEENS7_ILi96EEENS7_ILi192EEEEEELi128ENS_6half_tEfNS_4arch4Sm90ELb0ELb0ELb1ELb0ELb1ELb0ELb0ELb1ELb1ELb1ELb1ELb0EEENS1_21CollectiveEpilogueFwdINS6_IJSA_SA_SB_EEES9_SE_SG_Li256ELb0ELb1ELb1ELb0EEENS1_19SingleTileSchedulerILb0ELb1ELb1ELi128EEEEEEEEEvNT_6ParamsE --------------------------
	.section	.nv.info._ZN7cutlass13device_kernelIN5flash11enable_sm90INS1_16FlashAttnFwdSm90INS1_25CollectiveMainloopFwdSm90ILi2EN4cute5tupleIJNS5_1CILi1EEES8_S8_EEENS6_IJNS7_ILi128EEENS7_ILi96EEENS7_ILi192EEEEEELi128ENS_6half_tEfNS_4arch4Sm90ELb0ELb0ELb1ELb0ELb1ELb0ELb0ELb1ELb1ELb1ELb1ELb0EEENS1_21CollectiveEpilogueFwdINS6_IJSA_SA_SB_EEES9_SE_SG_Li256ELb0ELb1ELb1ELb0EEENS1_19SingleTileSchedulerILb0ELb1ELb1ELi128EEEEEEEEEvNT_6ParamsE,"",@"SHT_CUDA_INFO"
	.sectionflags	@""
	.align	4


	//----- nvinfo : EIATTR_CUDA_API_VERSION
	.align		4
        /*0000*/ 	.byte	0x04, 0x37
        /*0002*/ 	.short	(.L_66 - .L_65)
.L_65:
        /*0004*/ 	.word	0x00000082


	//----- nvinfo : EIATTR_KPARAM_INFO
	.align		4
.L_66:
        /*0008*/ 	.byte	0x04, 0x17
        /*000a*/ 	.short	(.L_68 - .L_67)
.L_67:
        /*000c*/ 	.word	0x00000000
        /*0010*/ 	.short	0x0000
        /*0012*/ 	.short	0x0000
        /*0014*/ 	.byte	0x00, 0xf0, 0x01, 0x28


	//----- nvinfo : EIATTR_SPARSE_MMA_MASK
	.align		4
.L_68:
        /*0018*/ 	.byte	0x03, 0x50
        /*001a*/ 	.short	0x0000


	//----- nvinfo : EIATTR_MAXREG_COUNT
	.align		4
        /*001c*/ 	.byte	0x03, 0x1b
        /*001e*/ 	.short	0x00a8


	//----- nvinfo : EIATTR_MERCURY_ISA_VERSION
	.align		4
        /*0020*/ 	.byte	0x03, 0x5f
        /*0022*/ 	.short	0x0101


	//----- nvinfo : EIATTR_VRC_CTA_INIT_COUNT
	.align		4
        /*0024*/ 	.byte	0x02, 0x4a
	.zero		1
	.zero		1


	//----- nvinfo : EIATTR_EXIT_INSTR_OFFSETS
	.align		4
        /*0028*/ 	.byte	0x04, 0x1c
        /*002a*/ 	.short	(.L_70 - .L_69)


	//   ....[0]....
.L_69:
        /*002c*/ 	.word	0x00000010


	//----- nvinfo : EIATTR_MAX_THREADS
	.align		4
.L_70:
        /*0030*/ 	.byte	0x04, 0x05
        /*0032*/ 	.short	(.L_72 - .L_71)
.L_71:
        /*0034*/ 	.word	0x00000180
        /*0038*/ 	.word	0x00000001
        /*003c*/ 	.word	0x00000001


	//----- nvinfo : EIATTR_CBANK_PARAM_SIZE
	.align		4
.L_72:
        /*0040*/ 	.byte	0x03, 0x19
        /*0042*/ 	.short	0x0a00


	//----- nvinfo : EIATTR_PARAM_CBANK
	.align		4
        /*0044*/ 	.byte	0x04, 0x0a
        /*0046*/ 	.short	(.L_74 - .L_73)
	.align		4
.L_73:
        /*0048*/ 	.word	index@(.nv.constant0._ZN7cutlass13device_kernelIN5flash11enable_sm90INS1_16FlashAttnFwdSm90INS1_25CollectiveMainloopFwdSm90ILi2EN4cute5tupleIJNS5_1CILi1EEES8_S8_EEENS6_IJNS7_ILi128EEENS7_ILi96EEENS7_ILi192EEEEEELi128ENS_6half_tEfNS_4arch4Sm90ELb0ELb0ELb1ELb0ELb1ELb0ELb0ELb1ELb1ELb1ELb1ELb0EEENS1_21CollectiveEpilogueFwdINS6_IJSA_SA_SB_EEES9_SE_SG_Li256ELb0ELb1ELb1ELb0EEENS1_19SingleTileSchedulerILb0ELb1ELb1ELi128EEEEEEEEEvNT_6ParamsE)
        /*004c*/ 	.short	0x0380
        /*004e*/ 	.short	0x0a00


	//----- nvinfo : EIATTR_SW_WAR
	.align		4
.L_74:
        /*0050*/ 	.byte	0x04, 0x36
        /*0052*/ 	.short	(.L_76 - .L_75)
.L_75:
        /*0054*/ 	.word	0x00000008
.L_76:


//--------------------- .nv.info._ZN7cutlass13device_kernelIN5flash11enable_sm90INS1_16FlashAttnFwdSm90INS1_25CollectiveMainloopFwdSm90ILi2EN4cute5tupleIJNS5_1CILi1EEES8_S8_EEENS6_IJNS7_ILi128EEENS7_ILi96EEENS7_ILi192EEEEEELi128ENS_6half_tEfNS_4arch4Sm90ELb0ELb0ELb1ELb1ELb1ELb0ELb0ELb1ELb1ELb1ELb1ELb0EEENS1_21CollectiveEpilogueFwdINS6_IJSA_SA_SB_EEES9_SE_SG_Li256ELb1ELb1ELb1ELb0EEENS1_36VarlenDynamicPersistentTileSchedulerILi128ELi96ELi256ELi128ELb1ELb1ELb1ELb0ELb1ELb1EEEEEEEEEvNT_6ParamsE --------------------------
	.section	.nv.info._ZN7cutlass13device_kernelIN5flash11enable_sm90INS1_16FlashAttnFwdSm90INS1_25CollectiveMainloopFwdSm90ILi2EN4cute5tupleIJNS5_1CILi1EEES8_S8_EEENS6_IJNS7_ILi128EEENS7_ILi96EEENS7_ILi192EEEEEELi128ENS_6half_tEfNS_4arch4Sm90ELb0ELb0ELb1ELb1ELb1ELb0ELb0ELb1ELb1ELb1ELb1ELb0EEENS1_21CollectiveEpilogueFwdINS6_IJSA_SA_SB_EEES9_SE_SG_Li256ELb1ELb1ELb1ELb0EEENS1_36VarlenDynamicPersistentTileSchedulerILi128ELi96ELi256ELi128ELb1ELb1ELb1ELb0ELb1ELb1EEEEEEEEEvNT_6ParamsE,"",@"SHT_CUDA_INFO"
	.sectionflags	@""
	.align	4


	//----- nvinfo : EIATTR_CUDA_API_VERSION
	.align		4
        /*0000*/ 	.byte	0x04, 0x37
        /*0002*/ 	.short	(.L_78 - .L_77)
.L_77:
        /*0004*/ 	.word	0x00000082


	//----- nvinfo : EIATTR_KPARAM_INFO
	.align		4
.L_78:
        /*0008*/ 	.byte	0x04, 0x17
        /*000a*/ 	.short	(.L_80 - .L_79)
.L_79:
        /*000c*/ 	.word	0x00000000
        /*0010*/ 	.short	0x0000
        /*0012*/ 	.short	0x0000
        /*0014*/ 	.byte	0x00, 0xf0, 0x01, 0x2a


	//----- nvinfo : EIATTR_SPARSE_MMA_MASK
	.align		4
.L_80:
        /*0018*/ 	.byte	0x03, 0x50
        /*001a*/ 	.short	0x0000


	//----- nvinfo : EIATTR_MAXREG_COUNT
	.align		4
        /*001c*/ 	.byte	0x03, 0x1b
        /*001e*/ 	.short	0x00a8


	//----- nvinfo : EIATTR_MERCURY_ISA_VERSION
	.align		4
        /*0020*/ 	.byte	0x03, 0x5f
        /*0022*/ 	.short	0x0101


	//----- nvinfo : EIATTR_VRC_CTA_INIT_COUNT
	.align		4
        /*0024*/ 	.byte	0x02, 0x4a
	.zero		1
	.zero		1


	//----- nvinfo : EIATTR_EXIT_INSTR_OFFSETS
	.align		4
        /*0028*/ 	.byte	0x04, 0x1c
        /*002a*/ 	.short	(.L_82 - .L_81)


	//   ....[0]....
.L_81:
        /*002c*/ 	.word	0x00000010


	//----- nvinfo : EIATTR_MAX_THREADS
	.align		4
.L_82:
        /*0030*/ 	.byte	0x04, 0x05
        /*0032*/ 	.short	(.L_84 - .L_83)
.L_83:
        /*0034*/ 	.word	0x00000180
        /*0038*/ 	.word	0x00000001
        /*003c*/ 	.word	0x00000001


	//----- nvinfo : EIATTR_CBANK_PARAM_SIZE
	.align		4
.L_84:
        /*0040*/ 	.byte	0x03, 0x19
        /*0042*/ 	.short	0x0a80


	//----- nvinfo : EIATTR_PARAM_CBANK
	.align		4
        /*0044*/ 	.byte	0x04, 0x0a
        /*0046*/ 	.short	(.L_86 - .L_85)
	.align		4
.L_85:
        /*0048*/ 	.word	index@(.nv.constant0._ZN7cutlass13device_kernelIN5flash11enable_sm90INS1_16FlashAttnFwdSm90INS1_25CollectiveMainloopFwdSm90ILi2EN4cute5tupleIJNS5_1CILi1EEES8_S8_EEENS6_IJNS7_ILi128EEENS7_ILi96EEENS7_ILi192EEEEEELi128ENS_6half_tEfNS_4arch4Sm90ELb0ELb0ELb1ELb1ELb1ELb0ELb0ELb1ELb1ELb1ELb1ELb0EEENS1_21CollectiveEpilogueFwdINS6_IJSA_SA_SB_EEES9_SE_SG_Li256ELb1ELb1ELb1ELb0EEENS1_36VarlenDynamicPersistentTileSchedulerILi128ELi96ELi256ELi128ELb1ELb1ELb1ELb0ELb1ELb1EEEEEEEEEvNT_6ParamsE)
        /*004c*/ 	.short	0x0380
        /*004e*/ 	.short	0x0a80


	//----- nvinfo : EIATTR_SW_WAR
	.align		4
.L_86:
        /*0050*/ 	.byte	0x04, 0x36
        /*0052*/ 	.short	(.L_88 - .L_87)
.L_87:
        /*0054*/ 	.word	0x00000008
.L_88:


//--------------------- .nv.info._ZN7cutlass13device_kernelIN5flash11enable_sm90INS1_16FlashAttnFwdSm90INS1_25CollectiveMainloopFwdSm90ILi2EN4cute5tupleIJNS5_1CILi1EEES8_S8_EEENS6_IJNS7_ILi128EEENS7_ILi96EEENS7_ILi192EEEEEELi128ENS_6half_tEfNS_4arch4Sm90ELb0ELb0ELb1ELb1ELb1ELb1ELb0ELb1ELb1ELb1ELb1ELb0EEENS1_21CollectiveEpilogueFwdINS6_IJSA_SA_SB_EEES9_SE_SG_Li256ELb1ELb1ELb1ELb0EEENS1_36VarlenDynamicPersistentTileSchedulerILi128ELi96ELi256ELi128ELb1ELb1ELb1ELb0ELb1ELb1EEEEEEEEEvNT_6ParamsE --------------------------
	.section	.nv.info._ZN7cutlass13device_kernelIN5flash11enable_sm90INS1_16FlashAttnFwdSm90INS1_25CollectiveMainloopFwdSm90ILi2EN4cute5tupleIJNS5_1CILi1EEES8_S8_EEENS6_IJNS7_ILi128EEENS7_ILi96EEENS7_ILi192EEEEEELi128ENS_6half_tEfNS_4arch4Sm90ELb0ELb0ELb1ELb1ELb1ELb1ELb0ELb1ELb1ELb1ELb1ELb0EEENS1_21CollectiveEpilogueFwdINS6_IJSA_SA_SB_EEES9_SE_SG_Li256ELb1ELb1ELb1ELb0EEENS1_36VarlenDynamicPersistentTileSchedulerILi128ELi96ELi256ELi128ELb1ELb1ELb1ELb0ELb1ELb1EEEEEEEEEvNT_6ParamsE,"",@"SHT_CUDA_INFO"
	.sectionflags	@""
	.align	4


	//----- nvinfo : EIATTR_CUDA_API_VERSION
	.align		4
        /*0000*/ 	.byte	0x04, 0x37
        /*0002*/ 	.short	(.L_90 - .L_89)
.L_89:
        /*0004*/ 	.word	0x00000082


	//----- nvinfo : EIATTR_KPARAM_INFO
	.align		4
.L_90:
        /*0008*/ 	.byte	0x04, 0x17
        /*000a*/ 	.short	(.L_92 - .L_91)
.L_91:
        /*000c*/ 	.word	0x00000000
        /*0010*/ 	.short	0x0000
        /*0012*/ 	.short	0x0000
        /*0014*/ 	.byte	0x00, 0xf0, 0x01, 0x2a


	//----- nvinfo : EIATTR_SPARSE_MMA_MASK
	.align		4
.L_92:
        /*0018*/ 	.byte	0x03, 0x50
        /*001a*/ 	.short	0x0000


	//----- nvinfo : EIATTR_MAXREG_COUNT
	.align		4
        /*001c*/ 	.byte	0x03, 0x1b
        /*001e*/ 	.short	0x00a8


	//----- nvinfo : EIATTR_MERCURY_ISA_VERSION
	.align		4
        /*0020*/ 	.byte	0x03, 0x5f
        /*0022*/ 	.short	0x0101


	//----- nvinfo : EIATTR_VRC_CTA_INIT_COUNT
	.align		4
        /*0024*/ 	.byte	0x02, 0x4a
	.zero		1
	.zero		1


	//----- nvinfo : EIATTR_EXIT_INSTR_OFFSETS
	.align		4
        /*0028*/ 	.byte	0x04, 0x1c
        /*002a*/ 	.short	(.L_94 - .L_93)


	//   ....[0]....
.L_93:
        /*002c*/ 	.word	0x00000010


	//----- nvinfo : EIATTR_MAX_THREADS
	.align		4
.L_94:
        /*0030*/ 	.byte	0x04, 0x05
        /*0032*/ 	.short	(.L_96 - .L_95)
.L_95:
        /*0034*/ 	.word	0x00000180
        /*0038*/ 	.word	0x00000001
        /*003c*/ 	.word	0x00000001


	//----- nvinfo : EIATTR_CBANK_PARAM_SIZE
	.align		4
.L_96:
        /*0040*/ 	.byte	0x03, 0x19
        /*0042*/ 	.short	0x0a80


	//----- nvinfo : EIATTR_PARAM_CBANK
	.align		4
        /*0044*/ 	.byte	0x04, 0x0a
        /*0046*/ 	.short	(.L_98 - .L_97)
	.align		4
.L_97:
        /*0048*/ 	.word	index@(.nv.constant0._ZN7cutlass13device_kernelIN5flash11enable_sm90INS1_16FlashAttnFwdSm90INS1_25CollectiveMainloopFwdSm90ILi2EN4cute5tupleIJNS5_1CILi1EEES8_S8_EEENS6_IJNS7_ILi128EEENS7_ILi96EEENS7_ILi192EEEEEELi128ENS_6half_tEfNS_4arch4Sm90ELb0ELb0ELb1ELb1ELb1ELb1ELb0ELb1ELb1ELb1ELb1ELb0EEENS1_21CollectiveEpilogueFwdINS6_IJSA_SA_SB_EEES9_SE_SG_Li256ELb1ELb1ELb1ELb0EEENS1_36VarlenDynamicPersistentTileSchedulerILi128ELi96ELi256ELi128ELb1ELb1ELb1ELb0ELb1ELb1EEEEEEEEEvNT_6ParamsE)
        /*004c*/ 	.short	0x0380
        /*004e*/ 	.short	0x0a80


	//----- nvinfo : EIATTR_SW_WAR
	.align		4
.L_98:
        /*0050*/ 	.byte	0x04, 0x36
        /*0052*/ 	.short	(.L_100 - .L_99)
.L_99:
        /*0054*/ 	.word	0x00000008
.L_100:


//--------------------- .nv.info._ZN7cutlass13device_kernelIN5flash11enable_sm90INS1_16FlashAttnFwdSm90INS1_25CollectiveMainloopFwdSm90ILi2EN4cute5tupleIJNS5_1CILi1EEES8_S8_EEENS6_IJNS7_ILi128EEENS7_ILi96EEENS7_ILi192EEEEEELi128ENS_6half_tEfNS_4arch4Sm90ELb0ELb1ELb1ELb0ELb1ELb0ELb0ELb1ELb1ELb1ELb1ELb0EEENS1_21CollectiveEpilogueFwdINS6_IJSA_SA_SB_EEES9_SE_SG_Li256ELb0ELb1ELb1ELb0EEENS1_19SingleTileSchedulerILb0ELb1ELb1ELi128EEEEEEEEEvNT_6ParamsE --------------------------
	.section	.nv.info._ZN7cutlass13device_kernelIN5flash11enable_sm90INS1_16FlashAttnFwdSm90INS1_25CollectiveMainloopFwdSm90ILi2EN4cute5tupleIJNS5_1CILi1EEES8_S8_EEENS6_IJNS7_ILi128EEENS7_ILi96EEENS7_ILi192EEEEEELi128ENS_6half_tEfNS_4arch4Sm90ELb0ELb1ELb1ELb0ELb1ELb0ELb0ELb1ELb1ELb1ELb1ELb0EEENS1_21CollectiveEpilogueFwdINS6_IJSA_SA_SB_EEES9_SE_SG_Li256ELb0ELb1ELb1ELb0EEENS1_19SingleTileSchedulerILb0ELb1ELb1ELi128EEEEEEEEEvNT_6ParamsE,"",@"SHT_CUDA_INFO"
	.sectionflags	@""
	.align	4


	//----- nvinfo : EIATTR_CUDA_API_VERSION
	.align		4
        /*0000*/ 	.byte	0x04, 0x37
        /*0002*/ 	.short	(.L_102 - .L_101)
.L_101:
        /*0004*/ 	.word	0x00000082


	//----- nvinfo : EIATTR_KPARAM_INFO
	.align		4
.L_102:
        /*0008*/ 	.byte	0x04, 0x17
        /*000a*/ 	.short	(.L_104 - .L_103)
.L_103:
        /*000c*/ 	.word	0x00000000
        /*0010*/ 	.short	0x0000
        /*0012*/ 	.short	0x0000
        /*0014*/ 	.byte	0x00, 0xf0, 0x01, 0x28


	//----- nvinfo : EIATTR_SPARSE_MMA_MASK
	.align		4
.L_104:
        /*0018*/ 	.byte	0x03, 0x50
        /*001a*/ 	.short	0x0000


	//----- nvinfo : EIATTR_MAXREG_COUNT
	.align		4
        /*001c*/ 	.byte	0x03, 0x1b
        /*001e*/ 	.short	0x00a8


	//----- nvinfo : EIATTR_MERCURY_ISA_VERSION
	.align		4
        /*0020*/ 	.byte	0x03, 0x5f
        /*0022*/ 	.short	0x0101


	//----- nvinfo : EIATTR_VRC_CTA_INIT_COUNT
	.align		4
        /*0024*/ 	.byte	0x02, 0x4a
	.zero		1
	.zero		1


	//----- nvinfo : EIATTR_EXIT_INSTR_OFFSETS
	.align		4
        /*0028*/ 	.byte	0x04, 0x1c
        /*002a*/ 	.short	(.L_106 - .L_105)


	//   ....[0]....
.L_105:
        /*002c*/ 	.word	0x00000010


	//----- nvinfo : EIATTR_MAX_THREADS
	.align		4
.L_106:
        /*0030*/ 	.byte	0x04, 0x05
        /*0032*/ 	.short	(.L_108 - .L_107)
.L_107:
        /*0034*/ 	.word	0x00000180
        /*0038*/ 	.word	0x00000001
        /*003c*/ 	.word	0x00000001


	//----- nvinfo : EIATTR_CBANK_PARAM_SIZE
	.align		4
.L_108:
        /*0040*/ 	.byte	0x03, 0x19
        /*0042*/ 	.short	0x0a00


	//----- nvinfo : EIATTR_PARAM_CBANK
	.align		4
        /*0044*/ 	.byte	0x04, 0x0a
        /*0046*/ 	.short	(.L_110 - .L_109)
	.align		4
.L_109:
        /*0048*/ 	.word	index@(.nv.constant0._ZN7cutlass13device_kernelIN5flash11enable_sm90INS1_16FlashAttnFwdSm90INS1_25CollectiveMainloopFwdSm90ILi2EN4cute5tupleIJNS5_1CILi1EEES8_S8_EEENS6_IJNS7_ILi128EEENS7_ILi96EEENS7_ILi192EEEEEELi128ENS_6half_tEfNS_4arch4Sm90ELb0ELb1ELb1ELb0ELb1ELb0ELb0ELb1ELb1ELb1ELb1ELb0EEENS1_21CollectiveEpilogueFwdINS6_IJSA_SA_SB_EEES9_SE_SG_Li256ELb0ELb1ELb1ELb0EEENS1_19SingleTileSchedulerILb0ELb1ELb1ELi128EEEEEEEEEvNT_6ParamsE)
        /*004c*/ 	.short	0x0380
        /*004e*/ 	.short	0x0a00


	//----- nvinfo : EIATTR_SW_WAR
	.align		4
.L_110:
        /*0050*/ 	.byte	0x04, 0x36
        /*0052*/ 	.short	(.L_112 - .L_111)
.L_111:
        /*0054*/ 	.word	0x00000008
.L_112:


//--------------------- .nv.info._ZN7cutlass13device_kernelIN5flash11enable_sm90INS1_16FlashAttnFwdSm90INS1_25CollectiveMainloopFwdSm90ILi2EN4cute5tupleIJNS5_1CILi1EEES8_S8_EEENS6_IJNS7_ILi128EEENS7_ILi96EEENS7_ILi192EEEEEELi128ENS_6half_tEfNS_4arch4Sm90ELb0ELb1ELb1ELb1ELb1ELb0ELb0ELb1ELb1ELb1ELb1ELb0EEENS1_21CollectiveEpilogueFwdINS6_IJSA_SA_SB_EEES9_SE_SG_Li256ELb1ELb1ELb1ELb0EEENS1_36VarlenDynamicPersistentTileSchedulerILi128ELi96ELi256ELi128ELb1ELb1ELb1ELb1ELb0ELb1EEEEEEEEEvNT_6ParamsE --------------------------
	.section	.nv.info._ZN7cutlass13device_kernelIN5flash11enable_sm90INS1_16FlashAttnFwdSm90INS1_25CollectiveMainloopFwdSm90ILi2EN4cute5tupleIJNS5_1CILi1EEES8_S8_EEENS6_IJNS7_ILi128EEENS7_ILi96EEENS7_ILi192EEEEEELi128ENS_6half_tEfNS_4arch4Sm90ELb0ELb1ELb1ELb1ELb1ELb0ELb0ELb1ELb1ELb1ELb1ELb0EEENS1_21CollectiveEpilogueFwdINS6_IJSA_SA_SB_EEES9_SE_SG_Li256ELb1ELb1ELb1ELb0EEENS1_36VarlenDynamicPersistentTileSchedulerILi128ELi96ELi256ELi128ELb1ELb1ELb1ELb1ELb0ELb1EEEEEEEEEvNT_6ParamsE,"",@"SHT_CUDA_INFO"
	.sectionflags	@""
	.align	4


	//----- nvinfo : EIATTR_CUDA_API_VERSION
	.align		4
        /*0000*/ 	.byte	0x04, 0x37
        /*0002*/ 	.short	(.L_114 - .L_113)
.L_113:
        /*0004*/ 	.word	0x00000082


	//----- nvinfo : EIATTR_KPARAM_INFO
	.align		4
.L_114:
        /*0008*/ 	.byte	0x04, 0x17
        /*000a*/ 	.short	(.L_116 - .L_115)
.L_115:
        /*000c*/ 	.word	0x00000000
        /*0010*/ 	.short	0x0000
        /*0012*/ 	.short	0x0000
        /*0014*/ 	.byte	0x00, 0xf0, 0x01, 0x2a


	//----- nvinfo : EIATTR_SPARSE_MMA_MASK
	.align		4
.L_116:
        /*0018*/ 	.byte	0x03, 0x50
        /*001a*/ 	.short	0x0000


	//----- nvinfo : EIATTR_MAXREG_COUNT
	.align		4
        /*001c*/ 	.byte	0x03, 0x1b
        /*001e*/ 	.short	0x00a8


	//----- nvinfo : EIATTR_MERCURY_ISA_VERSION
	.align		4
        /*0020*/ 	.byte	0x03, 0x5f
        /*0022*/ 	.short	0x0101


	//----- nvinfo : EIATTR_VRC_CTA_INIT_COUNT
	.align		4
        /*0024*/ 	.byte	0x02, 0x4a
	.zero		1
	.zero		1


	//----- nvinfo : EIATTR_EXIT_INSTR_OFFSETS
	.align		4
        /*0028*/ 	.byte	0x04, 0x1c
        /*002a*/ 	.short	(.L_118 - .L_117)


	//   ....[0]....
.L_117:
        /*002c*/ 	.word	0x00000010


	//----- nvinfo : EIATTR_MAX_THREADS
	.align		4
.L_118:
        /*0030*/ 	.byte	0x04, 0x05
        /*0032*/ 	.short	(.L_120 - .L_119)
.L_119:
        /*0034*/ 	.word	0x00000180
        /*0038*/ 	.word	0x00000001
        /*003c*/ 	.word	0x00000001


	//----- nvinfo : EIATTR_CBANK_PARAM_SIZE
	.align		4
.L_120:
        /*0040*/ 	.byte	0x03, 0x19
        /*0042*/ 	.short	0x0a80


	//----- nvinfo : EIATTR_PARAM_CBANK
	.align		4
        /*0044*/ 	.byte	0x04, 0x0a
        /*0046*/ 	.short	(.L_122 - .L_121)
	.align		4
.L_121:
        /*0048*/ 	.word	index@(.nv.constant0._ZN7cutlass13device_kernelIN5flash11enable_sm90INS1_16FlashAttnFwdSm90INS1_25CollectiveMainloopFwdSm90ILi2EN4cute5tupleIJNS5_1CILi1EEES8_S8_EEENS6_IJNS7_ILi128EEENS7_ILi96EEENS7_ILi192EEEEEELi128ENS_6half_tEfNS_4arch4Sm90ELb0ELb1ELb1ELb1ELb1ELb0ELb0ELb1ELb1ELb1ELb1ELb0EEENS1_21CollectiveEpilogueFwdINS6_IJSA_SA_SB_EEES9_SE_SG_Li256ELb1ELb1ELb1ELb0EEENS1_36VarlenDynamicPersistentTileSchedulerILi128ELi96ELi256ELi128ELb1ELb1ELb1ELb1ELb0ELb1EEEEEEEEEvNT_6ParamsE)
        /*004c*/ 	.short	0x0380
        /*004e*/ 	.short	0x0a80


	//----- nvinfo : EIATTR_SW_WAR
	.align		4
.L_122:
        /*0050*/ 	.byte	0x04, 0x36
        /*0052*/ 	.short	(.L_124 - .L_123)
.L_123:
        /*0054*/ 	.word	0x00000008
.L_124:


//--------------------- .nv.info._ZN7cutlass13device_kernelIN5flash11enable_sm90INS1_16FlashAttnFwdSm90INS1_25CollectiveMainloopFwdSm90ILi2EN4cute5tupleIJNS5_1CILi1EEES8_S8_EEENS6_IJNS7_ILi128EEENS7_ILi96EEENS7_ILi192EEEEEELi128ENS_6half_tEfNS_4arch4Sm90ELb0ELb1ELb1ELb1ELb1ELb1ELb0ELb1ELb1ELb1ELb1ELb0EEENS1_21CollectiveEpilogueFwdINS6_IJSA_SA_SB_EEES9_SE_SG_Li256ELb1ELb1ELb1ELb0EEENS1_36VarlenDynamicPersistentTileSchedulerILi128ELi96ELi256ELi128ELb1ELb1ELb1ELb1ELb0ELb1EEEEEEEEEvNT_6ParamsE --------------------------
	.section	.nv.info._ZN7cutlass13device_kernelIN5flash11enable_sm90INS1_16FlashAttnFwdSm90INS1_25CollectiveMainloopFwdSm90ILi2EN4cute5tupleIJNS5_1CILi1EEES8_S8_EEENS6_IJNS7_ILi128EEENS7_ILi96EEENS7_ILi192EEEEEELi128ENS_6half_tEfNS_4arch4Sm90ELb0ELb1ELb1ELb1ELb1ELb1ELb0ELb1ELb1ELb1ELb1ELb0EEENS1_21CollectiveEpilogueFwdINS6_IJSA_SA_SB_EEES9_SE_SG_Li256ELb1ELb1ELb1ELb0EEENS1_36VarlenDynamicPersistentTileSchedulerILi128ELi96ELi256ELi128ELb1ELb1ELb1ELb1ELb0ELb1EEEEEEEEEvNT_6ParamsE,"",@"SHT_CUDA_INFO"
	.sectionflags	@""
	.align	4


	//----- nvinfo : EIATTR_CUDA_API_VERSION
	.align		4
        /*0000*/ 	.byte	0x04, 0x37
        /*0002*/ 	.short	(.L_126 - .L_125)
.L_125:
        /*0004*/ 	.word	0x00000082


	//----- nvinfo : EIATTR_KPARAM_INFO
	.align		4
.L_126:
        /*0008*/ 	.byte	0x04, 0x17
        /*000a*/ 	.short	(.L_128 - .L_127)
.L_127:
        /*000c*/ 	.word	0x00000000
        /*0010*/ 	.short	0x0000
        /*0012*/ 	.short	0x0000
        /*0014*/ 	.byte	0x00, 0xf0, 0x01, 0x2a


	//----- nvinfo : EIATTR_SPARSE_MMA_MASK
	.align		4
.L_128:
        /*0018*/ 	.byte	0x03, 0x50
        /*001a*/ 	.short	0x0000


	//----- nvinfo : EIATTR_MAXREG_COUNT
	.align		4
        /*001c*/ 	.byte	0x03, 0x1b
        /*001e*/ 	.short	0x00a8


	//----- nvinfo : EIATTR_MERCURY_ISA_VERSION
	.align		4
        /*0020*/ 	.byte	0x03, 0x5f
        /*0022*/ 	.short	0x0101


	//----- nvinfo : EIATTR_VRC_CTA_INIT_COUNT
	.align		4
        /*0024*/ 	.byte	0x02, 0x4a
	.zero		1
	.zero		1


	//----- nvinfo : EIATTR_EXIT_INSTR_OFFSETS
	.align		4
        /*0028*/ 	.byte	0x04, 0x1c
        /*002a*/ 	.short	(.L_130 - .L_129)


	//   ....[0]....
.L_129:
        /*002c*/ 	.word	0x00000010


	//----- nvinfo : EIATTR_MAX_THREADS
	.align		4
.L_130:
        /*0030*/ 	.byte	0x04, 0x05
        /*0032*/ 	.short	(.L_132 - .L_131)
.L_131:
        /*0034*/ 	.word	0x00000180
        /*0038*/ 	.word	0x00000001
        /*003c*/ 	.word	0x00000001


	//----- nvinfo : EIATTR_CBANK_PARAM_SIZE
	.align		4
.L_132:
        /*0040*/ 	.byte	0x03, 0x19
        /*0042*/ 	.short	0x0a80


	//----- nvinfo : EIATTR_PARAM_CBANK
	.align		4
        /*0044*/ 	.byte	0x04, 0x0a
        /*0046*/ 	.short	(.L_134 - .L_133)
	.align		4
.L_133:
        /*0048*/ 	.word	index@(.nv.constant0._ZN7cutlass13device_kernelIN5flash11enable_sm90INS1_16FlashAttnFwdSm90INS1_25CollectiveMainloopFwdSm90ILi2EN4cute5tupleIJNS5_1CILi1EEES8_S8_EEENS6_IJNS7_ILi128EEENS7_ILi96EEENS7_ILi192EEEEEELi128ENS_6half_tEfNS_4arch4Sm90ELb0ELb1ELb1ELb1ELb1ELb1ELb0ELb1ELb1ELb1ELb1ELb0EEENS1_21CollectiveEpilogueFwdINS6_IJSA_SA_SB_EEES9_SE_SG_Li256ELb1ELb1ELb1ELb0EEENS1_36VarlenDynamicPersistentTileSchedulerILi128ELi96ELi256ELi128ELb1ELb1ELb1ELb1ELb0ELb1EEEEEEEEEvNT_6ParamsE)
        /*004c*/ 	.short	0x0380
        /*004e*/ 	.short	0x0a80


	//----- nvinfo : EIATTR_SW_WAR
	.align		4
.L_134:
        /*0050*/ 	.byte	0x04, 0x36
        /*0052*/ 	.short	(.L_136 - .L_135)
.L_135:
        /*0054*/ 	.word	0x00000008
.L_136:


//--------------------- .nv.info._ZN7cutlass13device_kernelIN5flash11enable_sm90INS1_16FlashAttnFwdSm90INS1_25CollectiveMainloopFwdSm90ILi2EN4cute5tupleIJNS5_1CILi1EEES8_S8_EEENS6_IJNS7_ILi128EEENS7_ILi96EEENS7_ILi192EEEEEELi128ENS_6half_tEfNS_4arch4Sm90ELb1ELb0ELb1ELb0ELb1ELb0ELb0ELb1ELb1ELb1ELb1ELb0EEENS1_21CollectiveEpilogueFwdINS6_IJSA_SA_SB_EEES9_SE_SG_Li256ELb0ELb1ELb1ELb0EEENS1_19SingleTileSchedulerILb0ELb1ELb1ELi128EEEEEEEEEvNT_6ParamsE --------------------------
	.section	.nv.info._ZN7cutlass13device_kernelIN5flash11enable_sm90INS1_16FlashAttnFwdSm90INS1_25CollectiveMainloopFwdSm90ILi2EN4cute5tupleIJNS5_1CILi1EEES8_S8_EEENS6_IJNS7_ILi128EEENS7_ILi96EEENS7_ILi192EEEEEELi128ENS_6half_tEfNS_4arch4Sm90ELb1ELb0ELb1ELb0ELb1ELb0ELb0ELb1ELb1ELb1ELb1ELb0EEENS1_21CollectiveEpilogueFwdINS6_IJSA_SA_SB_EEES9_SE_SG_Li256ELb0ELb1ELb1ELb0EEENS1_19SingleTileSchedulerILb0ELb1ELb1ELi128EEEEEEEEEvNT_6ParamsE,"",@"SHT_CUDA_INFO"
	.sectionflags	@""
	.align	4


	//----- nvinfo : EIATTR_CUDA_API_VERSION
	.align		4
        /*0000*/ 	.byte	0x04, 0x37
        /*0002*/ 	.short	(.L_138 - .L_137)
.L_137:
        /*0004*/ 	.word	0x00000082


	//----- nvinfo : EIATTR_KPARAM_INFO
	.align		4
.L_138:
        /*0008*/ 	.byte	0x04, 0x17
        /*000a*/ 	.short	(.L_140 - .L_139)
.L_139:
        /*000c*/ 	.word	0x00000000
        /*0010*/ 	.short	0x0000
        /*0012*/ 	.short	0x0000
        /*0014*/ 	.byte	0x00, 0xf0, 0x01, 0x28


	//----- nvinfo : EIATTR_SPARSE_MMA_MASK
	.align		4
.L_140:
        /*0018*/ 	.byte	0x03, 0x50
        /*001a*/ 	.short	0x0000


	//----- nvinfo : EIATTR_MAXREG_COUNT
	.align		4
        /*001c*/ 	.byte	0x03, 0x1b
        /*001e*/ 	.short	0x00a8


	//----- nvinfo : EIATTR_MERCURY_ISA_VERSION
	.align		4
        /*0020*/ 	.byte	0x03, 0x5f
        /*0022*/ 	.short	0x0101


	//----- nvinfo : EIATTR_VRC_CTA_INIT_COUNT
	.align		4
        /*0024*/ 	.byte	0x02, 0x4a
	.zero		1
	.zero		1


	//----- nvinfo : EIATTR_EXIT_INSTR_OFFSETS
	.align		4
        /*0028*/ 	.byte	0x04, 0x1c
        /*002a*/ 	.short	(.L_142 - .L_141)


	//   ....[0]....
.L_141:
        /*002c*/ 	.word	0x00000010


	//----- nvinfo : EIATTR_MAX_THREADS
	.align		4
.L_142:
        /*0030*/ 	.byte	0x04, 0x05
        /*0032*/ 	.short	(.L_144 - .L_143)
.L_143:
        /*0034*/ 	.word	0x00000180
        /*0038*/ 	.word	0x00000001
        /*003c*/ 	.word	0x00000001


	//----- nvinfo : EIATTR_CBANK_PARAM_SIZE
	.align		4
.L_144:
        /*0040*/ 	.byte	0x03, 0x19
        /*0042*/ 	.short	0x0a00


	//----- nvinfo : EIATTR_PARAM_CBANK
	.align		4
        /*0044*/ 	.byte	0x04, 0x0a
        /*0046*/ 	.short	(.L_146 - .L_145)
	.align		4
.L_145:
        /*0048*/ 	.word	index@(.nv.constant0._ZN7cutlass13device_kernelIN5flash11enable_sm90INS1_16FlashAttnFwdSm90INS1_25CollectiveMainloopFwdSm90ILi2EN4cute5tupleIJNS5_1CILi1EEES8_S8_EEENS6_IJNS7_ILi128EEENS7_ILi96EEENS7_ILi192EEEEEELi128ENS_6half_tEfNS_4arch4Sm90ELb1ELb0ELb1ELb0ELb1ELb0ELb0ELb1ELb1ELb1ELb1ELb0EEENS1_21CollectiveEpilogueFwdINS6_IJSA_SA_SB_EEES9_SE_SG_Li256ELb0ELb1ELb1ELb0EEENS1_19SingleTileSchedulerILb0ELb1ELb1ELi128EEEEEEEEEvNT_6ParamsE)
        /*004c*/ 	.short	0x0380
        /*004e*/ 	.short	0x0a00


	//----- nvinfo : EIATTR_SW_WAR
	.align		4
.L_146:
        /*0050*/ 	.byte	0x04, 0x36
        /*0052*/ 	.short	(.L_148 - .L_147)
.L_147:
        /*0054*/ 	.word	0x00000008
.L_148:


//--------------------- .nv.info._ZN7cutlass13device_kernelIN5flash11enable_sm90INS1_16FlashAttnFwdSm90INS1_25CollectiveMainloopFwdSm90ILi2EN4cute5tupleIJNS5_1CILi1EEES8_S8_EEENS6_IJNS7_ILi128EEENS7_ILi96EEENS7_ILi192EEEEEELi128ENS_6half_tEfNS_4arch4Sm90ELb1ELb0ELb1ELb1ELb1ELb0ELb0ELb1ELb1ELb1ELb1ELb0EEENS1_21CollectiveEpilogueFwdINS6_IJSA_SA_SB_EEES9_SE_SG_Li256ELb1ELb1ELb1ELb0EEENS1_36VarlenDynamicPersistentTileSchedulerILi128ELi96ELi256ELi128ELb1ELb1ELb1ELb1ELb1ELb1EEEEEEEEEvNT_6ParamsE --------------------------
	.section	.nv.info._ZN7cutlass13device_kernelIN5flash11enable_sm90INS1_16FlashAttnFwdSm90INS1_25CollectiveMainloopFwdSm90ILi2EN4cute5tupleIJNS5_1CILi1EEES8_S8_EEENS6_IJNS7_ILi128EEENS7_ILi96EEENS7_ILi192EEEEEELi128ENS_6half_tEfNS_4arch4Sm90ELb1ELb0ELb1ELb1ELb1ELb0ELb0ELb1ELb1ELb1ELb1ELb0EEENS1_21CollectiveEpilogueFwdINS6_IJSA_SA_SB_EEES9_SE_SG_Li256ELb1ELb1ELb1ELb0EEENS1_36VarlenDynamicPersistentTileSchedulerILi128ELi96ELi256ELi128ELb1ELb1ELb1ELb1ELb1ELb1EEEEEEEEEvNT_6ParamsE,"",@"SHT_CUDA_INFO"
	.sectionflags	@""
	.align	4


	//----- nvinfo : EIATTR_CUDA_API_VERSION
	.align		4
        /*0000*/ 	.byte	0x04, 0x37
        /*0002*/ 	.short	(.L_150 - .L_149)
.L_149:
        /*0004*/ 	.word	0x00000082


	//----- nvinfo : EIATTR_KPARAM_INFO
	.align		4
.L_150:
        /*0008*/ 	.byte	0x04, 0x17
        /*000a*/ 	.short	(.L_152 - .L_151)
.L_151:
        /*000c*/ 	.word	0x00000000
        /*0010*/ 	.short	0x0000
        /*0012*/ 	.short	0x0000
        /*0014*/ 	.byte	0x00, 0xf0, 0x01, 0x2a


	//----- nvinfo : EIATTR_SPARSE_MMA_MASK
	.align		4
.L_152:
        /*0018*/ 	.byte	0x03, 0x50
        /*001a*/ 	.short	0x0000


	//----- nvinfo : EIATTR_MAXREG_COUNT
	.align		4
        /*001c*/ 	.byte	0x03, 0x1b
        /*001e*/ 	.short	0x00a8


	//----- nvinfo : EIATTR_MERCURY_ISA_VERSION
	.align		4
        /*0020*/ 	.byte	0x03, 0x5f
        /*0022*/ 	.short	0x0101


	//----- nvinfo : EIATTR_VRC_CTA_INIT_COUNT
	.align		4
        /*0024*/ 	.byte	0x02, 0x4a
	.zero		1
	.zero		1


	//----- nvinfo : EIATTR_EXIT_INSTR_OFFSETS
	.align		4
        /*0028*/ 	.byte	0x04, 0x1c
        /*002a*/ 	.short	(.L_154 - .L_153)


	//   ....[0]....
.L_153:
        /*002c*/ 	.word	0x00000010


	//----- nvinfo : EIATTR_MAX_THREADS
	.align		4
.L_154:
        /*0030*/ 	.byte	0x04, 0x05
        /*0032*/ 	.short	(.L_156 - .L_155)
.L_155:
        /*0034*/ 	.word	0x00000180
        /*0038*/ 	.word	0x00000001
        /*003c*/ 	.word	0x00000001


	//----- nvinfo : EIATTR_CBANK_PARAM_SIZE
	.align		4
.L_156:
        /*0040*/ 	.byte	0x03, 0x19
        /*0042*/ 	.short	0x0a80


	//----- nvinfo : EIATTR_PARAM_CBANK
	.align		4
        /*0044*/ 	.byte	0x04, 0x0a
        /*0046*/ 	.short	(.L_158 - .L_157)
	.align		4
.L_157:
        /*0048*/ 	.word	index@(.nv.constant0._ZN7cutlass13device_kernelIN5flash11enable_sm90INS1_16FlashAttnFwdSm90INS1_25CollectiveMainloopFwdSm90ILi2EN4cute5tupleIJNS5_1CILi1EEES8_S8_EEENS6_IJNS7_ILi128EEENS7_ILi96EEENS7_ILi192EEEEEELi128ENS_6half_tEfNS_4arch4Sm90ELb1ELb0ELb1ELb1ELb1ELb0ELb0ELb1ELb1ELb1ELb1ELb0EEENS1_21CollectiveEpilogueFwdINS6_IJSA_SA_SB_EEES9_SE_SG_Li256ELb1ELb1ELb1ELb0EEENS1_36VarlenDynamicPersistentTileSchedulerILi128ELi96ELi256ELi128ELb1ELb1ELb1ELb1ELb1ELb1EEEEEEEEEvNT_6ParamsE)
        /*004c*/ 	.short	0x0380
        /*004e*/ 	.short	0x0a80


	//----- nvinfo : EIATTR_SW_WAR
	.align		4
.L_158:
        /*0050*/ 	.byte	0x04, 0x36
        /*0052*/ 	.short	(.L_160 - .L_159)
.L_159:
        /*0054*/ 	.word	0x00000008
.L_160:


//--------------------- .nv.info._ZN7cutlass13device_kernelIN5flash11enable_sm90INS1_16FlashAttnFwdSm90INS1_25CollectiveMainloopFwdSm90ILi2EN4cute5tupleIJNS5_1CILi1EEES8_S8_EEENS6_IJNS7_ILi128EEENS7_ILi96EEENS7_ILi192EEEEEELi128ENS_6half_tEfNS_4arch4Sm90ELb1ELb0ELb1ELb1ELb1ELb1ELb0ELb1ELb1ELb1ELb1ELb0EEENS1_21CollectiveEpilogueFwdINS6_IJSA_SA_SB_EEES9_SE_SG_Li256ELb1ELb1ELb1ELb0EEENS1_36VarlenDynamicPersistentTileSchedulerILi128ELi96ELi256ELi128ELb1ELb1ELb1ELb1ELb1ELb1EEEEEEEEEvNT_6ParamsE --------------------------
	.section	.nv.info._ZN7cutlass13device_kernelIN5flash11enable_sm90INS1_16FlashAttnFwdSm90INS1_25CollectiveMainloopFwdSm90ILi2EN4cute5tupleIJNS5_1CILi1EEES8_S8_EEENS6_IJNS7_ILi128EEENS7_ILi96EEENS7_ILi192EEEEEELi128ENS_6half_tEfNS_4arch4Sm90ELb1ELb0ELb1ELb1ELb1ELb1ELb0ELb1ELb1ELb1ELb1ELb0EEENS1_21CollectiveEpilogueFwdINS6_IJSA_SA_SB_EEES9_SE_SG_Li256ELb1ELb1ELb1ELb0EEENS1_36VarlenDynamicPersistentTileSchedulerILi128ELi96ELi256ELi128ELb1ELb1ELb1ELb1ELb1ELb1EEEEEEEEEvNT_6ParamsE,"",@"SHT_CUDA_INFO"
	.sectionflags	@""
	.align	4


	//----- nvinfo : EIATTR_CUDA_API_VERSION
	.align		4
        /*0000*/ 	.byte	0x04, 0x37
        /*0002*/ 	.short	(.L_162 - .L_161)
.L_161:
        /*0004*/ 	.word	0x00000082


	//----- nvinfo : EIATTR_KPARAM_INFO
	.align		4
.L_162:
        /*0008*/ 	.byte	0x04, 0x17
        /*000a*/ 	.short	(.L_164 - .L_163)
.L_163:
        /*000c*/ 	.word	0x00000000
        /*0010*/ 	.short	0x0000
        /*0012*/ 	.short	0x0000
        /*0014*/ 	.byte	0x00, 0xf0, 0x01, 0x2a


	//----- nvinfo : EIATTR_SPARSE_MMA_MASK
	.align		4
.L_164:
        /*0018*/ 	.byte	0x03, 0x50
        /*001a*/ 	.short	0x0000


	//----- nvinfo : EIATTR_MAXREG_COUNT
	.align		4
        /*001c*/ 	.byte	0x03, 0x1b
        /*001e*/ 	.short	0x00a8


	//----- nvinfo : EIATTR_MERCURY_ISA_VERSION
	.align		4
        /*0020*/ 	.byte	0x03, 0x5f
        /*0022*/ 	.short	0x0101


	//----- nvinfo : EIATTR_VRC_CTA_INIT_COUNT
	.align		4
        /*0024*/ 	.byte	0x02, 0x4a
	.zero		1
	.zero		1


	//----- nvinfo : EIATTR_EXIT_INSTR_OFFSETS
	.align		4
        /*0028*/ 	.byte	0x04, 0x1c
        /*002a*/ 	.short	(.L_166 - .L_165)


	//   ....[0]....
.L_165:
        /*002c*/ 	.word	0x00000010


	//----- nvinfo : EIATTR_MAX_THREADS
	.align		4
.L_166:
        /*0030*/ 	.byte	0x04, 0x05
        /*0032*/ 	.short	(.L_168 - .L_167)
.L_167:
        /*0034*/ 	.word	0x00000180
        /*0038*/ 	.word	0x00000001
        /*003c*/ 	.word	0x00000001


	//----- nvinfo : EIATTR_CBANK_PARAM_SIZE
	.align		4
.L_168:
        /*0040*/ 	.byte	0x03, 0x19
        /*0042*/ 	.short	0x0a80


	//----- nvinfo : EIATTR_PARAM_CBANK
	.align		4
        /*0044*/ 	.byte	0x04, 0x0a
        /*0046*/ 	.short	(.L_170 - .L_169)
	.align		4
.L_169:
        /*0048*/ 	.word	index@(.nv.constant0._ZN7cutlass13device_kernelIN5flash11enable_sm90INS1_16FlashAttnFwdSm90INS1_25CollectiveMainloopFwdSm90ILi2EN4cute5tupleIJNS5_1CILi1EEES8_S8_EEENS6_IJNS7_ILi128EEENS7_ILi96EEENS7_ILi192EEEEEELi128ENS_6half_tEfNS_4arch4Sm90ELb1ELb0ELb1ELb1ELb1ELb1ELb0ELb1ELb1ELb1ELb1ELb0EEENS1_21CollectiveEpilogueFwdINS6_IJSA_SA_SB_EEES9_SE_SG_Li256ELb1ELb1ELb1ELb0EEENS1_36VarlenDynamicPersistentTileSchedulerILi128ELi96ELi256ELi128ELb1ELb1ELb1ELb1ELb1ELb1EEEEEEEEEvNT_6ParamsE)
        /*004c*/ 	.short	0x0380
        /*004e*/ 	.short	0x0a80


	//----- nvinfo : EIATTR_SW_WAR
	.align		4
.L_170:
        /*0050*/ 	.byte	0x04, 0x36
        /*0052*/ 	.short	(.L_172 - .L_171)
.L_171:
        /*0054*/ 	.word	0x00000008
.L_172:


//--------------------- .nv.callgraph             --------------------------
	.section	.nv.callgraph,"",@"SHT_CUDA_CALLGRAPH"
	.align	4
	.sectionentsize	8
	.align		4
        /*0000*/ 	.word	0x00000000
	.align		4
        /*0004*/ 	.word	0xffffffff
	.align		4
        /*0008*/ 	.word	0x00000000
	.align		4
        /*000c*/ 	.word	0xfffffffe
	.align		4
        /*0010*/ 	.word	0x00000000
	.align		4
        /*0014*/ 	.word	0xfffffffd
	.align		4
        /*0018*/ 	.word	0x00000000
	.align		4
        /*001c*/ 	.word	0xfffffffc


//--------------------- .nv.constant4             --------------------------
	.section	.nv.constant4,"a",@progbits
	.align	8
	.align		8
.nv.constant4:
        /*0000*/ 	.dword	_ZN90_INTERNAL_6d03c939_54_flash_fwd_hdim192_128_fp16_paged_split_softcap_sm90_cu_49158569_30874cuda3std3__45__cpo5beginE
	.align		8
        /*0008*/ 	.dword	_ZN90_INTERNAL_6d03c939_54_flash_fwd_hdim192_128_fp16_paged_split_softcap_sm90_cu_49158569_30874cuda3std3__45__cpo3endE
	.align		8
        /*0010*/ 	.dword	_ZN90_INTERNAL_6d03c939_54_flash_fwd_hdim192_128_fp16_paged_split_softcap_sm90_cu_49158569_30874cuda3std3__45__cpo6cbeginE
	.align		8
        /*0018*/ 	.dword	_ZN90_INTERNAL_6d03c939_54_flash_fwd_hdim192_128_fp16_paged_split_softcap_sm90_cu_49158569_30874cuda3std3__45__cpo4cendE
	.align		8
        /*0020*/ 	.dword	_ZN90_INTERNAL_6d03c939_54_flash_fwd_hdim192_128_fp16_paged_split_softcap_sm90_cu_49158569_30874cuda3std3__492_GLOBAL__N__6d03c939_54_flash_fwd_hdim192_128_fp16_paged_split_softcap_sm90_cu_49158569_30876ignoreE
	.align		8
        /*0028*/ 	.dword	_ZN90_INTERNAL_6d03c939_54_flash_fwd_hdim192_128_fp16_paged_split_softcap_sm90_cu_49158569_30874cuda3std3__419piecewise_constructE
	.align		8
        /*0030*/ 	.dword	_ZN90_INTERNAL_6d03c939_54_flash_fwd_hdim192_128_fp16_paged_split_softcap_sm90_cu_49158569_30874cuda3std3__48in_placeE
	.align		8
        /*0038*/ 	.dword	_ZN90_INTERNAL_6d03c939_54_flash_fwd_hdim192_128_fp16_paged_split_softcap_sm90_cu_49158569_30874cuda3std6ranges3__45__cpo4swapE
	.align		8
        /*0040*/ 	.dword	_ZN90_INTERNAL_6d03c939_54_flash_fwd_hdim192_128_fp16_paged_split_softcap_sm90_cu_49158569_30874cuda3std6ranges3__45__cpo9iter_moveE
	.align		8
        /*0048*/ 	.dword	_ZN90_INTERNAL_6d03c939_54_flash_fwd_hdim192_128_fp16_paged_split_softcap_sm90_cu_49158569_30874cute7productE
	.align		8
        /*0050*/ 	.dword	_ZN90_INTERNAL_6d03c939_54_flash_fwd_hdim192_128_fp16_paged_split_softcap_sm90_cu_49158569_30874cute1_E


//--------------------- .text._ZN7cutlass13device_kernelIN5flash11enable_sm90INS1_16FlashAttnFwdSm90INS1_25CollectiveMainloopFwdSm90ILi2EN4cute5tupleIJNS5_1CILi1EEES8_S8_EEENS6_IJNS7_ILi128EEENS7_ILi96EEENS7_ILi192EEEEEELi128ENS_6half_tEfNS_4arch4Sm90ELb0ELb0ELb1ELb0ELb1ELb0ELb0ELb1ELb1ELb1ELb1ELb0EEENS1_21CollectiveEpilogueFwdINS6_IJSA_SA_SB_EEES9_SE_SG_Li256ELb0ELb1ELb1ELb0EEENS1_19SingleTileSchedulerILb0ELb1ELb1ELi128EEEEEEEEEvNT_6ParamsE --------------------------
	.section	.text._ZN7cutlass13device_kernelIN5flash11enable_sm90INS1_16FlashAttnFwdSm90INS1_25CollectiveMainloopFwdSm90ILi2EN4cute5tupleIJNS5_1CILi1EEES8_S8_EEENS6_IJNS7_ILi128EEENS7_ILi96EEENS7_ILi192EEEEEELi128ENS_6half_tEfNS_4arch4Sm90ELb0ELb0ELb1ELb0ELb1ELb0ELb0ELb1ELb1ELb1ELb1ELb0EEENS1_21CollectiveEpilogueFwdINS6_IJSA_SA_SB_EEES9_SE_SG_Li256ELb0ELb1ELb1ELb0EEENS1_19SingleTileSchedulerILb0ELb1ELb1ELi128EEEEEEEEEvNT_6ParamsE,"ax",@progbits
	.align	128
.text._ZN7cutlass13device_kernelIN5flash11enable_sm90INS1_16FlashAttnFwdSm90INS1_25CollectiveMainloopFwdSm90ILi2EN4cute5tupleIJNS5_1CILi1EEES8_S8_EEENS6_IJNS7_ILi128EEENS7_ILi96EEENS7_ILi192EEEEEELi128ENS_6half_tEfNS_4arch4Sm90ELb0ELb0ELb1ELb0ELb1ELb0ELb0ELb1ELb1ELb1ELb1ELb0EEENS1_21CollectiveEpilogueFwdINS6_IJSA_SA_SB_EEES9_SE_SG_Li256ELb0ELb1ELb1ELb0EEENS1_19SingleTileSchedulerILb0ELb1ELb1ELi128EEEEEEEEEvNT_6ParamsE:
        .type           _ZN7cutlass13device_kernelIN5flash11enable_sm90INS1_16FlashAttnFwdSm90INS1_25CollectiveMainloopFwdSm90ILi2EN4cute5tupleIJNS5_1CILi1EEES8_S8_EEENS6_IJNS7_ILi128EEENS7_ILi96EEENS7_ILi192EEEEEELi128ENS_6half_tEfNS_4arch4Sm90ELb0ELb0ELb1ELb0ELb1ELb0ELb0ELb1ELb1ELb1ELb1ELb0EEENS1_21CollectiveEpilogueFwdINS6_IJSA_SA_SB_EEES9_SE_SG_Li256ELb0ELb1ELb1ELb0EEENS1_19SingleTileSchedulerILb0ELb1ELb1ELi128EEEEEEEEEvNT_6ParamsE,@function
        .size           _ZN7cutlass13device_kernelIN5flash11enable_sm90INS1_16FlashAttnFwdSm90INS1_25CollectiveMainloopFwdSm90ILi2EN4cute5tupleIJNS5_1CILi1EEES8_S8_EEENS6_IJNS7_ILi128EEENS7_ILi96EEENS7_ILi192EEEEEELi128ENS_6half_tEfNS_4arch4Sm90ELb0ELb0ELb1ELb0ELb1ELb0ELb0ELb1ELb1ELb1ELb1ELb0EEENS1_21CollectiveEpilogueFwdINS6_IJSA_SA_SB_EEES9_SE_SG_Li256ELb0ELb1ELb1ELb0EEENS1_19SingleTileSchedulerILb0ELb1ELb1ELi128EEEEEEEEEvNT_6ParamsE,(.L_x_9 - _ZN7cutlass13device_kernelIN5flash11enable_sm90INS1_16FlashAttnFwdSm90INS1_25CollectiveMainloopFwdSm90ILi2EN4cute5tupleIJNS5_1CILi1EEES8_S8_EEENS6_IJNS7_ILi128EEENS7_ILi96EEENS7_ILi192EEEEEELi128ENS_6half_tEfNS_4arch4Sm90ELb0ELb0ELb1ELb0ELb1ELb0ELb0ELb1ELb1ELb1ELb1ELb0EEENS1_21CollectiveEpilogueFwdINS6_IJSA_SA_SB_EEES9_SE_SG_Li256ELb0ELb1ELb1ELb0EEENS1_19SingleTileSchedulerILb0ELb1ELb1ELi128EEEEEEEEEvNT_6ParamsE)
        .other          _ZN7cutlass13device_kernelIN5flash11enable_sm90INS1_16FlashAttnFwdSm90INS1_25CollectiveMainloopFwdSm90ILi2EN4cute5tupleIJNS5_1CILi1EEES8_S8_EEENS6_IJNS7_ILi128EEENS7_ILi96EEENS7_ILi192EEEEEELi128ENS_6half_tEfNS_4arch4Sm90ELb0ELb0ELb1ELb0ELb1ELb0ELb0ELb1ELb1ELb1ELb1ELb0EEENS1_21CollectiveEpilogueFwdINS6_IJSA_SA_SB_EEES9_SE_SG_Li256ELb0ELb1ELb1ELb0EEENS1_19SingleTileSchedulerILb0ELb1ELb1ELi128EEEEEEEEEvNT_6ParamsE,@"STO_CUDA_ENTRY STV_DEFAULT"
_ZN7cutlass13device_kernelIN5flash11enable_sm90INS1_16FlashAttnFwdSm90INS1_25CollectiveMainloopFwdSm90ILi2EN4cute5tupleIJNS5_1CILi1EEES8_S8_EEENS6_IJNS7_ILi128EEENS7_ILi96EEENS7_ILi192EEEEEELi128ENS_6half_tEfNS_4arch4Sm90ELb0ELb0ELb1ELb0ELb1ELb0ELb0ELb1ELb1ELb1ELb1ELb0EEENS1_21CollectiveEpilogueFwdINS6_IJSA_SA_SB_EEES9_SE_SG_Li256ELb0ELb1ELb1ELb0EEENS1_19SingleTileSchedulerILb0ELb1ELb1ELi128EEEEEEEEEvNT_6ParamsE:
[----:B------:R-:W-:Y:S01]  /*0000*/  LDC R1, c[0x0][0x37c] ;  /* 0x0000df00ff017b82 */ /* 0x000fe20000000800 */
[----:B------:R-:W-:Y:S05]  /*0010*/  EXIT ;  /* 0x000000000000794d */ /* 0x000fea0003800000 */
.L_x_0:
[----:B------:R-:W-:-:S00]  /*0020*/  BRA `(.L_x_0) ;  /* 0xfffffffc00fc7947 */ /* 0x000fc0000383ffff */
[----:B------:R-:W-:-:S00]  /*0030*/  NOP ;  /* 0x0000000000007918 */ /* 0x000fc00000000000 */
        /* <DEDUP_REMOVED lines=12> */
.L_x_9:


//--------------------- .text._ZN7cutlass13device_kernelIN5flash11enable_sm90INS1_16FlashAttnFwdSm90INS1_25CollectiveMainloopFwdSm90ILi2EN4cute5tupleIJNS5_1CILi1EEES8_S8_EEENS6_IJNS7_ILi128EEENS7_ILi96EEENS7_ILi192EEEEEELi128ENS_6half_tEfNS_4arch4Sm90ELb0ELb0ELb1ELb1ELb1ELb0ELb0ELb1ELb1ELb1ELb1ELb0EEENS1_21CollectiveEpilogueFwdINS6_IJSA_SA_SB_EEES9_SE_SG_Li256ELb1ELb1ELb1ELb0EEENS1_36VarlenDynamicPersistentTileSchedulerILi128ELi96ELi256ELi128ELb1ELb1ELb1ELb0ELb1ELb1EEEEEEEEEvNT_6ParamsE --------------------------
	.section	.text._ZN7cutlass13device_kernelIN5flash11enable_sm90INS1_16FlashAttnFwdSm90INS1_25CollectiveMainloopFwdSm90ILi2EN4cute5tupleIJNS5_1CILi1EEES8_S8_EEENS6_IJNS7_ILi128EEENS7_ILi96EEENS7_ILi192EEEEEELi128ENS_6half_tEfNS_4arch4Sm90ELb0ELb0ELb1ELb1ELb1ELb0ELb0ELb1ELb1ELb1ELb1ELb0EEENS1_21CollectiveEpilogueFwdINS6_IJSA_SA_SB_EEES9_SE_SG_Li256ELb1ELb1ELb1ELb0EEENS1_36VarlenDynamicPersistentTileSchedulerILi128ELi96ELi256ELi128ELb1ELb1ELb1ELb0ELb1ELb1EEEEEEEEEvNT_6ParamsE,"ax",@progbits
	.align	128
.text._ZN7cutlass13device_kernelIN5flash11enable_sm90INS1_16FlashAttnFwdSm90INS1_25CollectiveMainloopFwdSm90ILi2EN4cute5tupleIJNS5_1CILi1EEES8_S8_EEENS6_IJNS7_ILi128EEENS7_ILi96EEENS7_ILi192EEEEEELi128ENS_6half_tEfNS_4arch4Sm90ELb0ELb0ELb1ELb1ELb1ELb0ELb0ELb1ELb1ELb1ELb1ELb0EEENS1_21CollectiveEpilogueFwdINS6_IJSA_SA_SB_EEES9_SE_SG_Li256ELb1ELb1ELb1ELb0EEENS1_36VarlenDynamicPersistentTileSchedulerILi128ELi96ELi256ELi128ELb1ELb1ELb1ELb0ELb1ELb1EEEEEEEEEvNT_6ParamsE:
        .type           _ZN7cutlass13device_kernelIN5flash11enable_sm90INS1_16FlashAttnFwdSm90INS1_25CollectiveMainloopFwdSm90ILi2EN4cute5tupleIJNS5_1CILi1EEES8_S8_EEENS6_IJNS7_ILi128EEENS7_ILi96EEENS7_ILi192EEEEEELi128ENS_6half_tEfNS_4arch4Sm90ELb0ELb0ELb1ELb1ELb1ELb0ELb0ELb1ELb1ELb1ELb1ELb0EEENS1_21CollectiveEpilogueFwdINS6_IJSA_SA_SB_EEES9_SE_SG_Li256ELb1ELb1ELb1ELb0EEENS1_36VarlenDynamicPersistentTileSchedulerILi128ELi96ELi256ELi128ELb1ELb1ELb1ELb0ELb1ELb1EEEEEEEEEvNT_6ParamsE,@function
        .size           _ZN7cutlass13device_kernelIN5flash11enable_sm90INS1_16FlashAttnFwdSm90INS1_25CollectiveMainloopFwdSm90ILi2EN4cute5tupleIJNS5_1CILi1EEES8_S8_EEENS6_IJNS7_ILi128EEENS7_ILi96EEENS7_ILi192EEEEEELi128ENS_6half_tEfNS_4arch4Sm90ELb0ELb0ELb1ELb1ELb1ELb0ELb0ELb1ELb1ELb1ELb1ELb0EEENS1_21CollectiveEpilogueFwdINS6_IJSA_SA_SB_EEES9_SE_SG_Li256ELb1ELb1ELb1ELb0EEENS1_36VarlenDynamicPersistentTileSchedulerILi128ELi96ELi256ELi128ELb1ELb1ELb1ELb0ELb1ELb1EEEEEEEEEvNT_6ParamsE,(.L_x_10 - _ZN7cutlass13device_kernelIN5flash11enable_sm90INS1_16FlashAttnFwdSm90INS1_25CollectiveMainloopFwdSm90ILi2EN4cute5tupleIJNS5_1CILi1EEES8_S8_EEENS6_IJNS7_ILi128EEENS7_ILi96EEENS7_ILi192EEEEEELi128ENS_6half_tEfNS_4arch4Sm90ELb0ELb0ELb1ELb1ELb1ELb0ELb0ELb1ELb1ELb1ELb1ELb0EEENS1_21CollectiveEpilogueFwdINS6_IJSA_SA_SB_EEES9_SE_SG_Li256ELb1ELb1ELb1ELb0EEENS1_36VarlenDynamicPersistentTileSchedulerILi128ELi96ELi256ELi128ELb1ELb1ELb1ELb0ELb1ELb1EEEEEEEEEvNT_6ParamsE)
        .other          _ZN7cutlass13device_kernelIN5flash11enable_sm90INS1_16FlashAttnFwdSm90INS1_25CollectiveMainloopFwdSm90ILi2EN4cute5tupleIJNS5_1CILi1EEES8_S8_EEENS6_IJNS7_ILi128EEENS7_ILi96EEENS7_ILi192EEEEEELi128ENS_6half_tEfNS_4arch4Sm90ELb0ELb0ELb1ELb1ELb1ELb0ELb0ELb1ELb1ELb1ELb1ELb0EEENS1_21CollectiveEpilogueFwdINS6_IJSA_SA_SB_EEES9_SE_SG_Li256ELb1ELb1ELb1ELb0EEENS1_36VarlenDynamicPersistentTileSchedulerILi128ELi96ELi256ELi128ELb1ELb1ELb1ELb0ELb1ELb1EEEEEEEEEvNT_6ParamsE,@"STO_CUDA_ENTRY STV_DEFAULT"
_ZN7cutlass13device_kernelIN5flash11enable_sm90INS1_16FlashAttnFwdSm90INS1_25CollectiveMainloopFwdSm90ILi2EN4cute5tupleIJNS5_1CILi1EEES8_S8_EEENS6_IJNS7_ILi128EEENS7_ILi96EEENS7_ILi192EEEEEELi128ENS_6half_tEfNS_4arch4Sm90ELb0ELb0ELb1ELb1ELb1ELb0ELb0ELb1ELb1ELb1ELb1ELb0EEENS1_21CollectiveEpilogueFwdINS6_IJSA_SA_SB_EEES9_SE_SG_Li256ELb1ELb1ELb1ELb0EEENS1_36VarlenDynamicPersistentTileSchedulerILi128ELi96ELi256ELi128ELb1ELb1ELb1ELb0ELb1ELb1EEEEEEEEEvNT_6ParamsE:
[----:B------:R-:W-:Y:S01]  /*0000*/  LDC R1, c[0x0][0x37c] ;  /* 0x0000df00ff017b82 */ /* 0x000fe20000000800 */
[----:B------:R-:W-:Y:S05]  /*0010*/  EXIT ;  /* 0x000000000000794d */ /* 0x000fea0003800000 */
.L_x_1:
        /* <DEDUP_REMOVED lines=14> */
.L_x_10:


//--------------------- .text._ZN7cutlass13device_kernelIN5flash11enable_sm90INS1_16FlashAttnFwdSm90INS1_25CollectiveMainloopFwdSm90ILi2EN4cute5tupleIJNS5_1CILi1EEES8_S8_EEENS6_IJNS7_ILi128EEENS7_ILi96EEENS7_ILi192EEEEEELi128ENS_6half_tEfNS_4arch4Sm90ELb0ELb0ELb1ELb1ELb1ELb1ELb0ELb1ELb1ELb1ELb1ELb0EEENS1_21CollectiveEpilogueFwdINS6_IJSA_SA_SB_EEES9_SE_SG_Li256ELb1ELb1ELb1ELb0EEENS1_36VarlenDynamicPersistentTileSchedulerILi128ELi96ELi256ELi128ELb1ELb1ELb1ELb0ELb1ELb1EEEEEEEEEvNT_6ParamsE --------------------------
	.section	.text._ZN7cutlass13device_kernelIN5flash11enable_sm90INS1_16FlashAttnFwdSm90INS1_25CollectiveMainloopFwdSm90ILi2EN4cute5tupleIJNS5_1CILi1EEES8_S8_EEENS6_IJNS7_ILi128EEENS7_ILi96EEENS7_ILi192EEEEEELi128ENS_6half_tEfNS_4arch4Sm90ELb0ELb0ELb1ELb1ELb1ELb1ELb0ELb1ELb1ELb1ELb1ELb0EEENS1_21CollectiveEpilogueFwdINS6_IJSA_SA_SB_EEES9_SE_SG_Li256ELb1ELb1ELb1ELb0EEENS1_36VarlenDynamicPersistentTileSchedulerILi128ELi96ELi256ELi128ELb1ELb1ELb1ELb0ELb1ELb1EEEEEEEEEvNT_6ParamsE,"ax",@progbits
	.align	128
.text._ZN7cutlass13device_kernelIN5flash11enable_sm90INS1_16FlashAttnFwdSm90INS1_25CollectiveMainloopFwdSm90ILi2EN4cute5tupleIJNS5_1CILi1EEES8_S8_EEENS6_IJNS7_ILi128EEENS7_ILi96EEENS7_ILi192EEEEEELi128ENS_6half_tEfNS_4arch4Sm90ELb0ELb0ELb1ELb1ELb1ELb1ELb0ELb1ELb1ELb1ELb1ELb0EEENS1_21CollectiveEpilogueFwdINS6_IJSA_SA_SB_EEES9_SE_SG_Li256ELb1ELb1ELb1ELb0EEENS1_36VarlenDynamicPersistentTileSchedulerILi128ELi96ELi256ELi128ELb1ELb1ELb1ELb0ELb1ELb1EEEEEEEEEvNT_6ParamsE:
        .type           _ZN7cutlass13device_kernelIN5flash11enable_sm90INS1_16FlashAttnFwdSm90INS1_25CollectiveMainloopFwdSm90ILi2EN4cute5tupleIJNS5_1CILi1EEES8_S8_EEENS6_IJNS7_ILi128EEENS7_ILi96EEENS7_ILi192EEEEEELi128ENS_6half_tEfNS_4arch4Sm90ELb0ELb0ELb1ELb1ELb1ELb1ELb0ELb1ELb1ELb1ELb1ELb0EEENS1_21CollectiveEpilogueFwdINS6_IJSA_SA_SB_EEES9_SE_SG_Li256ELb1ELb1ELb1ELb0EEENS1_36VarlenDynamicPersistentTileSchedulerILi128ELi96ELi256ELi128ELb1ELb1ELb1ELb0ELb1ELb1EEEEEEEEEvNT_6ParamsE,@function
        .size           _ZN7cutlass13device_kernelIN5flash11enable_sm90INS1_16FlashAttnFwdSm90INS1_25CollectiveMainloopFwdSm90ILi2EN4cute5tupleIJNS5_1CILi1EEES8_S8_EEENS6_IJNS7_ILi128EEENS7_ILi96EEENS7_ILi192EEEEEELi128ENS_6half_tEfNS_4arch4Sm90ELb0ELb0ELb1ELb1ELb1ELb1ELb0ELb1ELb1ELb1ELb1ELb0EEENS1_21CollectiveEpilogueFwdINS6_IJSA_SA_SB_EEES9_SE_SG_Li256ELb1ELb1ELb1ELb0EEENS1_36VarlenDynamicPersistentTileSchedulerILi128ELi96ELi256ELi128ELb1ELb1ELb1ELb0ELb1ELb1EEEEEEEEEvNT_6ParamsE,(.L_x_11 - _ZN7cutlass13device_kernelIN5flash11enable_sm90INS1_16FlashAttnFwdSm90INS1_25CollectiveMainloopFwdSm90ILi2EN4cute5tupleIJNS5_1CILi1EEES8_S8_EEENS6_IJNS7_ILi128EEENS7_ILi96EEENS7_ILi192EEEEEELi128ENS_6half_tEfNS_4arch4Sm90ELb0ELb0ELb1ELb1ELb1ELb1ELb0ELb1ELb1ELb1ELb1ELb0EEENS1_21CollectiveEpilogueFwdINS6_IJSA_SA_SB_EEES9_SE_SG_Li256ELb1ELb1ELb1ELb0EEENS1_36VarlenDynamicPersistentTileSchedulerILi128ELi96ELi256ELi128ELb1ELb1ELb1ELb0ELb1ELb1EEEEEEEEEvNT_6ParamsE)
        .other          _ZN7cutlass13device_kernelIN5flash11enable_sm90INS1_16FlashAttnFwdSm90INS1_25CollectiveMainloopFwdSm90ILi2EN4cute5tupleIJNS5_1CILi1EEES8_S8_EEENS6_IJNS7_ILi128EEENS7_ILi96EEENS7_ILi192EEEEEELi128ENS_6half_tEfNS_4arch4Sm90ELb0ELb0ELb1ELb1ELb1ELb1ELb0ELb1ELb1ELb1ELb1ELb0EEENS1_21CollectiveEpilogueFwdINS6_IJSA_SA_SB_EEES9_SE_SG_Li256ELb1ELb1ELb1ELb0EEENS1_36VarlenDynamicPersistentTileSchedulerILi128ELi96ELi256ELi128ELb1ELb1ELb1ELb0ELb1ELb1EEEEEEEEEvNT_6ParamsE,@"STO_CUDA_ENTRY STV_DEFAULT"
_ZN7cutlass13device_kernelIN5flash11enable_sm90INS1_16FlashAttnFwdSm90INS1_25CollectiveMainloopFwdSm90ILi2EN4cute5tupleIJNS5_1CILi1EEES8_S8_EEENS6_IJNS7_ILi128EEENS7_ILi96EEENS7_ILi192EEEEEELi128ENS_6half_tEfNS_4arch4Sm90ELb0ELb0ELb1ELb1ELb1ELb1ELb0ELb1ELb1ELb1ELb1ELb0EEENS1_21CollectiveEpilogueFwdINS6_IJSA_SA_SB_EEES9_SE_SG_Li256ELb1ELb1ELb1ELb0EEENS1_36VarlenDynamicPersistentTileSchedulerILi128ELi96ELi256ELi128ELb1ELb1ELb1ELb0ELb1ELb1EEEEEEEEEvNT_6ParamsE:
[----:B------:R-:W-:Y:S01]  /*0000*/  LDC R1, c[0x0][0x37c] ;  /* 0x0000df00ff017b82 */ /* 0x000fe20000000800 */
[----:B------:R-:W-:Y:S05]  /*0010*/  EXIT ;  /* 0x000000000000794d */ /* 0x000fea0003800000 */
.L_x_2:
        /* <DEDUP_REMOVED lines=14> */
.L_x_11:


//--------------------- .text._ZN7cutlass13device_kernelIN5flash11enable_sm90INS1_16FlashAttnFwdSm90INS1_25CollectiveMainloopFwdSm90ILi2EN4cute5tupleIJNS5_1CILi1EEES8_S8_EEENS6_IJNS7_ILi128EEENS7_ILi96EEENS7_ILi192EEEEEELi128ENS_6half_tEfNS_4arch4Sm90ELb0ELb1ELb1ELb0ELb1ELb0ELb0ELb1ELb1ELb1ELb1ELb0EEENS1_21CollectiveEpilogueFwdINS6_IJSA_SA_SB_EEES9_SE_SG_Li256ELb0ELb1ELb1ELb0EEENS1_19SingleTileSchedulerILb0ELb1ELb1ELi128EEEEEEEEEvNT_6ParamsE --------------------------
	.section	.text._ZN7cutlass13device_kernelIN5flash11enable_sm90INS1_16FlashAttnFwdSm90INS1_25CollectiveMainloopFwdSm90ILi2EN4cute5tupleIJNS5_1CILi1EEES8_S8_EEENS6_IJNS7_ILi128EEENS7_ILi96EEENS7_ILi192EEEEEELi128ENS_6half_tEfNS_4arch4Sm90ELb0ELb1ELb1ELb0ELb1ELb0ELb0ELb1ELb1ELb1ELb1ELb0EEENS1_21CollectiveEpilogueFwdINS6_IJSA_SA_SB_EEES9_SE_SG_Li256ELb0ELb1ELb1ELb0EEENS1_19SingleTileSchedulerILb0ELb1ELb1ELi128EEEEEEEEEvNT_6ParamsE,"ax",@progbits
	.align	128
.text._ZN7cutlass13device_kernelIN5flash11enable_sm90INS1_16FlashAttnFwdSm90INS1_25CollectiveMainloopFwdSm90ILi2EN4cute5tupleIJNS5_1CILi1EEES8_S8_EEENS6_IJNS7_ILi128EEENS7_ILi96EEENS7_ILi192EEEEEELi128ENS_6half_tEfNS_4arch4Sm90ELb0ELb1ELb1ELb0ELb1ELb0ELb0ELb1ELb1ELb1ELb1ELb0EEENS1_21CollectiveEpilogueFwdINS6_IJSA_SA_SB_EEES9_SE_SG_Li256ELb0ELb1ELb1ELb0EEENS1_19SingleTileSchedulerILb0ELb1ELb1ELi128EEEEEEEEEvNT_6ParamsE:
        .type           _ZN7cutlass13device_kernelIN5flash11enable_sm90INS1_16FlashAttnFwdSm90INS1_25CollectiveMainloopFwdSm90ILi2EN4cute5tupleIJNS5_1CILi1EEES8_S8_EEENS6_IJNS7_ILi128EEENS7_ILi96EEENS7_ILi192EEEEEELi128ENS_6half_tEfNS_4arch4Sm90ELb0ELb1ELb1ELb0ELb1ELb0ELb0ELb1ELb1ELb1ELb1ELb0EEENS1_21CollectiveEpilogueFwdINS6_IJSA_SA_SB_EEES9_SE_SG_Li256ELb0ELb1ELb1ELb0EEENS1_19SingleTileSchedulerILb0ELb1ELb1ELi128EEEEEEEEEvNT_6ParamsE,@function
        .size           _ZN7cutlass13device_kernelIN5flash11enable_sm90INS1_16FlashAttnFwdSm90INS1_25CollectiveMainloopFwdSm90ILi2EN4cute5tupleIJNS5_1CILi1EEES8_S8_EEENS6_IJNS7_ILi128EEENS7_ILi96EEENS7_ILi192EEEEEELi128ENS_6half_tEfNS_4arch4Sm90ELb0ELb1ELb1ELb0ELb1ELb0ELb0ELb1ELb1ELb1ELb1ELb0EEENS1_21CollectiveEpilogueFwdINS6_IJSA_SA_SB_EEES9_SE_SG_Li256ELb0ELb1ELb1ELb0EEENS1_19SingleTileSchedulerILb0ELb1ELb1ELi128EEEEEEEEEvNT_6ParamsE,(.L_x_12 - _ZN7cutlass13device_kernelIN5flash11enable_sm90INS1_16FlashAttnFwdSm90INS1_25CollectiveMainloopFwdSm90ILi2EN4cute5tupleIJNS5_1CILi1EEES8_S8_EEENS6_IJNS7_ILi128EEENS7_ILi96EEENS7_ILi192EEEEEELi128ENS_6half_tEfNS_4arch4Sm90ELb0ELb1ELb1ELb0ELb1ELb0ELb0ELb1ELb1ELb1ELb1ELb0EEENS1_21CollectiveEpilogueFwdINS6_IJSA_SA_SB_EEES9_SE_SG_Li256ELb0ELb1ELb1ELb0EEENS1_19SingleTileSchedulerILb0ELb1ELb1ELi128EEEEEEEEEvNT_6ParamsE)
        .other          _ZN7cutlass13device_kernelIN5flash11enable_sm90INS1_16FlashAttnFwdSm90INS1_25CollectiveMainloopFwdSm90ILi2EN4cute5tupleIJNS5_1CILi1EEES8_S8_EEENS6_IJNS7_ILi128EEENS7_ILi96EEENS7_ILi192EEEEEELi128ENS_6half_tEfNS_4arch4Sm90ELb0ELb1ELb1ELb0ELb1ELb0ELb0ELb1ELb1ELb1ELb1ELb0EEENS1_21CollectiveEpilogueFwdINS6_IJSA_SA_SB_EEES9_SE_SG_Li256ELb0ELb1ELb1ELb0EEENS1_19SingleTileSchedulerILb0ELb1ELb1ELi128EEEEEEEEEvNT_6ParamsE,@"STO_CUDA_ENTRY STV_DEFAULT"
_ZN7cutlass13device_kernelIN5flash11enable_sm90INS1_16FlashAttnFwdSm90INS1_25CollectiveMainloopFwdSm90ILi2EN4cute5tupleIJNS5_1CILi1EEES8_S8_EEENS6_IJNS7_ILi128EEENS7_ILi96EEENS7_ILi192EEEEEELi128ENS_6half_tEfNS_4arch4Sm90ELb0ELb1ELb1ELb0ELb1ELb0ELb0ELb1ELb1ELb1ELb1ELb0EEENS1_21CollectiveEpilogueFwdINS6_IJSA_SA_SB_EEES9_SE_SG_Li256ELb0ELb1ELb1ELb0EEENS1_19SingleTileSchedulerILb0ELb1ELb1ELi128EEEEEEEEEvNT_6ParamsE:
[----:B------:R-:W-:Y:S01]  /*0000*/  LDC R1, c[0x0][0x37c] ;  /* 0x0000df00ff017b82 */ /* 0x000fe20000000800 */
[----:B------:R-:W-:Y:S05]  /*0010*/  EXIT ;  /* 0x000000000000794d */ /* 0x000fea0003800000 */
.L_x_3:
        /* <DEDUP_REMOVED lines=14> */
.L_x_12:


//--------------------- .text._ZN7cutlass13device_kernelIN5flash11enable_sm90INS1_16FlashAttnFwdSm90INS1_25CollectiveMainloopFwdSm90ILi2EN4cute5tupleIJNS5_1CILi1EEES8_S8_EEENS6_IJNS7_ILi128EEENS7_ILi96EEENS7_ILi192EEEEEELi128ENS_6half_tEfNS_4arch4Sm90ELb0ELb1ELb1ELb1ELb1ELb0ELb0ELb1ELb1ELb1ELb1ELb0EEENS1_21CollectiveEpilogueFwdINS6_IJSA_SA_SB_EEES9_SE_SG_Li256ELb1ELb1ELb1ELb0EEENS1_36VarlenDynamicPersistentTileSchedulerILi128ELi96ELi256ELi128ELb1ELb1ELb1ELb1ELb0ELb1EEEEEEEEEvNT_6ParamsE --------------------------
	.section	.text._ZN7cutlass13device_kernelIN5flash11enable_sm90INS1_16FlashAttnFwdSm90INS1_25CollectiveMainloopFwdSm90ILi2EN4cute5tupleIJNS5_1CILi1EEES8_S8_EEENS6_IJNS7_ILi128EEENS7_ILi96EEENS7_ILi192EEEEEELi128ENS_6half_tEfNS_4arch4Sm90ELb0ELb1ELb1ELb1ELb1ELb0ELb0ELb1ELb1ELb1ELb1ELb0EEENS1_21CollectiveEpilogueFwdINS6_IJSA_SA_SB_EEES9_SE_SG_Li256ELb1ELb1ELb1ELb0EEENS1_36VarlenDynamicPersistentTileSchedulerILi128ELi96ELi256ELi128ELb1ELb1ELb1ELb1ELb0ELb1EEEEEEEEEvNT_6ParamsE,"ax",@progbits
	.align	128
.text._ZN7cutlass13device_kernelIN5flash11enable_sm90INS1_16FlashAttnFwdSm90INS1_25CollectiveMainloopFwdSm90ILi2EN4cute5tupleIJNS5_1CILi1EEES8_S8_EEENS6_IJNS7_ILi128EEENS7_ILi96EEENS7_ILi192EEEEEELi128ENS_6half_tEfNS_4arch4Sm90ELb0ELb1ELb1ELb1ELb1ELb0ELb0ELb1ELb1ELb1ELb1ELb0EEENS1_21CollectiveEpilogueFwdINS6_IJSA_SA_SB_EEES9_SE_SG_Li256ELb1ELb1ELb1ELb0EEENS1_36VarlenDynamicPersistentTileSchedulerILi128ELi96ELi256ELi128ELb1ELb1ELb1ELb1ELb0ELb1EEEEEEEEEvNT_6ParamsE:
        .type           _ZN7cutlass13device_kernelIN5flash11enable_sm90INS1_16FlashAttnFwdSm90INS1_25CollectiveMainloopFwdSm90ILi2EN4cute5tupleIJNS5_1CILi1EEES8_S8_EEENS6_IJNS7_ILi128EEENS7_ILi96EEENS7_ILi192EEEEEELi128ENS_6half_tEfNS_4arch4Sm90ELb0ELb1ELb1ELb1ELb1ELb0ELb0ELb1ELb1ELb1ELb1ELb0EEENS1_21CollectiveEpilogueFwdINS6_IJSA_SA_SB_EEES9_SE_SG_Li256ELb1ELb1ELb1ELb0EEENS1_36VarlenDynamicPersistentTileSchedulerILi128ELi96ELi256ELi128ELb1ELb1ELb1ELb1ELb0ELb1EEEEEEEEEvNT_6ParamsE,@function
        .size           _ZN7cutlass13device_kernelIN5flash11enable_sm90INS1_16FlashAttnFwdSm90INS1_25CollectiveMainloopFwdSm90ILi2EN4cute5tupleIJNS5_1CILi1EEES8_S8_EEENS6_IJNS7_ILi128EEENS7_ILi96EEENS7_ILi192EEEEEELi128ENS_6half_tEfNS_4arch4Sm90ELb0ELb1ELb1ELb1ELb1ELb0ELb0ELb1ELb1ELb1ELb1ELb0EEENS1_21CollectiveEpilogueFwdINS6_IJSA_SA_SB_EEES9_SE_SG_Li256ELb1ELb1ELb1ELb0EEENS1_36VarlenDynamicPersistentTileSchedulerILi128ELi96ELi256ELi128ELb1ELb1ELb1ELb1ELb0ELb1EEEEEEEEEvNT_6ParamsE,(.L_x_13 - _ZN7cutlass13device_kernelIN5flash11enable_sm90INS1_16FlashAttnFwdSm90INS1_25CollectiveMainloopFwdSm90ILi2EN4cute5tupleIJNS5_1CILi1EEES8_S8_EEENS6_IJNS7_ILi128EEENS7_ILi96EEENS7_ILi192EEEEEELi128ENS_6half_tEfNS_4arch4Sm90ELb0ELb1ELb1ELb1ELb1ELb0ELb0ELb1ELb1ELb1ELb1ELb0EEENS1_21CollectiveEpilogueFwdINS6_IJSA_SA_SB_EEES9_SE_SG_Li256ELb1ELb1ELb1ELb0EEENS1_36VarlenDynamicPersistentTileSchedulerILi128ELi96ELi256ELi128ELb1ELb1ELb1ELb1ELb0ELb1EEEEEEEEEvNT_6ParamsE)
        .other          _ZN7cutlass13device_kernelIN5flash11enable_sm90INS1_16FlashAttnFwdSm90INS1_25CollectiveMainloopFwdSm90ILi2EN4cute5tupleIJNS5_1CILi1EEES8_S8_EEENS6_IJNS7_ILi128EEENS7_ILi96EEENS7_ILi192EEEEEELi128ENS_6half_tEfNS_4arch4Sm90ELb0ELb1ELb1ELb1ELb1ELb0ELb0ELb1ELb1ELb1ELb1ELb0EEENS1_21CollectiveEpilogueFwdINS6_IJSA_SA_SB_EEES9_SE_SG_Li256ELb1ELb1ELb1ELb0EEENS1_36VarlenDynamicPersistentTileSchedulerILi128ELi96ELi256ELi128ELb1ELb1ELb1ELb1ELb0ELb1EEEEEEEEEvNT_6ParamsE,@"STO_CUDA_ENTRY STV_DEFAULT"
_ZN7cutlass13device_kernelIN5flash11enable_sm90INS1_16FlashAttnFwdSm90INS1_25CollectiveMainloopFwdSm90ILi2EN4cute5tupleIJNS5_1CILi1EEES8_S8_EEENS6_IJNS7_ILi128EEENS7_ILi96EEENS7_ILi192EEEEEELi128ENS_6half_tEfNS_4arch4Sm90ELb0ELb1ELb1ELb1ELb1ELb0ELb0ELb1ELb1ELb1ELb1ELb0EEENS1_21CollectiveEpilogueFwdINS6_IJSA_SA_SB_EEES9_SE_SG_Li256ELb1ELb1ELb1ELb0EEENS1_36VarlenDynamicPersistentTileSchedulerILi128ELi96ELi256ELi128ELb1ELb1ELb1ELb1ELb0ELb1EEEEEEEEEvNT_6ParamsE:
[----:B------:R-:W-:Y:S01]  /*0000*/  LDC R1, c[0x0][0x37c] ;  /* 0x0000df00ff017b82 */ /* 0x000fe20000000800 */
[----:B------:R-:W-:Y:S05]  /*0010*/  EXIT ;  /* 0x000000000000794d */ /* 0x000fea0003800000 */
.L_x_4:
        /* <DEDUP_REMOVED lines=14> */
.L_x_13:


//--------------------- .text._ZN7cutlass13device_kernelIN5flash11enable_sm90INS1_16FlashAttnFwdSm90INS1_25CollectiveMainloopFwdSm90ILi2EN4cute5tupleIJNS5_1CILi1EEES8_S8_EEENS6_IJNS7_ILi128EEENS7_ILi96EEENS7_ILi192EEEEEELi128ENS_6half_tEfNS_4arch4Sm90ELb0ELb1ELb1ELb1ELb1ELb1ELb0ELb1ELb1ELb1ELb1ELb0EEENS1_21CollectiveEpilogueFwdINS6_IJSA_SA_SB_EEES9_SE_SG_Li256ELb1ELb1ELb1ELb0EEENS1_36VarlenDynamicPersistentTileSchedulerILi128ELi96ELi256ELi128ELb1ELb1ELb1ELb1ELb0ELb1EEEEEEEEEvNT_6ParamsE --------------------------
	.section	.text._ZN7cutlass13device_kernelIN5flash11enable_sm90INS1_16FlashAttnFwdSm90INS1_25CollectiveMainloopFwdSm90ILi2EN4cute5tupleIJNS5_1CILi1EEES8_S8_EEENS6_IJNS7_ILi128EEENS7_ILi96EEENS7_ILi192EEEEEELi128ENS_6half_tEfNS_4arch4Sm90ELb0ELb1ELb1ELb1ELb1ELb1ELb0ELb1ELb1ELb1ELb1ELb0EEENS1_21CollectiveEpilogueFwdINS6_IJSA_SA_SB_EEES9_SE_SG_Li256ELb1ELb1ELb1ELb0EEENS1_36VarlenDynamicPersistentTileSchedulerILi128ELi96ELi256ELi128ELb1ELb1ELb1ELb1ELb0ELb1EEEEEEEEEvNT_6ParamsE,"ax",@progbits
	.align	128
.text._ZN7cutlass13device_kernelIN5flash11enable_sm90INS1_16FlashAttnFwdSm90INS1_25CollectiveMainloopFwdSm90ILi2EN4cute5tupleIJNS5_1CILi1EEES8_S8_EEENS6_IJNS7_ILi128EEENS7_ILi96EEENS7_ILi192EEEEEELi128ENS_6half_tEfNS_4arch4Sm90ELb0ELb1ELb1ELb1ELb1ELb1ELb0ELb1ELb1ELb1ELb1ELb0EEENS1_21CollectiveEpilogueFwdINS6_IJSA_SA_SB_EEES9_SE_SG_Li256ELb1ELb1ELb1ELb0EEENS1_36VarlenDynamicPersistentTileSchedulerILi128ELi96ELi256ELi128ELb1ELb1ELb1ELb1ELb0ELb1EEEEEEEEEvNT_6ParamsE:
        .type           _ZN7cutlass13device_kernelIN5flash11enable_sm90INS1_16FlashAttnFwdSm90INS1_25CollectiveMainloopFwdSm90ILi2EN4cute5tupleIJNS5_1CILi1EEES8_S8_EEENS6_IJNS7_ILi128EEENS7_ILi96EEENS7_ILi192EEEEEELi128ENS_6half_tEfNS_4arch4Sm90ELb0ELb1ELb1ELb1ELb1ELb1ELb0ELb1ELb1ELb1ELb1ELb0EEENS1_21CollectiveEpilogueFwdINS6_IJSA_SA_SB_EEES9_SE_SG_Li256ELb1ELb1ELb1ELb0EEENS1_36VarlenDynamicPersistentTileSchedulerILi128ELi96ELi256ELi128ELb1ELb1ELb1ELb1ELb0ELb1EEEEEEEEEvNT_6ParamsE,@function
        .size           _ZN7cutlass13device_kernelIN5flash11enable_sm90INS1_16FlashAttnFwdSm90INS1_25CollectiveMainloopFwdSm90ILi2EN4cute5tupleIJNS5_1CILi1EEES8_S8_EEENS6_IJNS7_ILi128EEENS7_ILi96EEENS7_ILi192EEEEEELi128ENS_6half_tEfNS_4arch4Sm90ELb0ELb1ELb1ELb1ELb1ELb1ELb0ELb1ELb1ELb1ELb1ELb0EEENS1_21CollectiveEpilogueFwdINS6_IJSA_SA_SB_EEES9_SE_SG_Li256ELb1ELb1ELb1ELb0EEENS1_36VarlenDynamicPersistentTileSchedulerILi128ELi96ELi256ELi128ELb1ELb1ELb1ELb1ELb0ELb1EEEEEEEEEvNT_6ParamsE,(.L_x_14 - _ZN7cutlass13device_kernelIN5flash11enable_sm90INS1_16FlashAttnFwdSm90INS1_25CollectiveMainloopFwdSm90ILi2EN4cute5tupleIJNS5_1CILi1EEES8_S8_EEENS6_IJNS7_ILi128EEENS7_ILi96EEENS7_ILi192EEEEEELi128ENS_6half_tEfNS_4arch4Sm90ELb0ELb1ELb1ELb1ELb1ELb1ELb0ELb1ELb1ELb1ELb1ELb0EEENS1_21CollectiveEpilogueFwdINS6_IJSA_SA_SB_EEES9_SE_SG_Li256ELb1ELb1ELb1ELb0EEENS1_36VarlenDynamicPersistentTileSchedulerILi128ELi96ELi256ELi128ELb1ELb1ELb1ELb1ELb0ELb1EEEEEEEEEvNT_6ParamsE)
        .other          _ZN7cutlass13device_kernelIN5flash11enable_sm90INS1_16FlashAttnFwdSm90INS1_25CollectiveMainloopFwdSm90ILi2EN4cute5tupleIJNS5_1CILi1EEES8_S8_EEENS6_IJNS7_ILi128EEENS7_ILi96EEENS7_ILi192EEEEEELi128ENS_6half_tEfNS_4arch4Sm90ELb0ELb1ELb1ELb1ELb1ELb1ELb0ELb1ELb1ELb1ELb1ELb0EEENS1_21CollectiveEpilogueFwdINS6_IJSA_SA_SB_EEES9_SE_SG_Li256ELb1ELb1ELb1ELb0EEENS1_36VarlenDynamicPersistentTileSchedulerILi128ELi96ELi256ELi128ELb1ELb1ELb1ELb1ELb0ELb1EEEEEEEEEvNT_6ParamsE,@"STO_CUDA_ENTRY STV_DEFAULT"
_ZN7cutlass13device_kernelIN5flash11enable_sm90INS1_16FlashAttnFwdSm90INS1_25CollectiveMainloopFwdSm90ILi2EN4cute5tupleIJNS5_1CILi1EEES8_S8_EEENS6_IJNS7_ILi128EEENS7_ILi96EEENS7_ILi192EEEEEELi128ENS_6half_tEfNS_4arch4Sm90ELb0ELb1ELb1ELb1ELb1ELb1ELb0ELb1ELb1ELb1ELb1ELb0EEENS1_21CollectiveEpilogueFwdINS6_IJSA_SA_SB_EEES9_SE_SG_Li256ELb1ELb1ELb1ELb0EEENS1_36VarlenDynamicPersistentTileSchedulerILi128ELi96ELi256ELi128ELb1ELb1ELb1ELb1ELb0ELb1EEEEEEEEEvNT_6ParamsE:
[----:B------:R-:W-:Y:S01]  /*0000*/  LDC R1, c[0x0][0x37c] ;  /* 0x0000df00ff017b82 */ /* 0x000fe20000000800 */
[----:B------:R-:W-:Y:S05]  /*0010*/  EXIT ;  /* 0x000000000000794d */ /* 0x000fea0003800000 */
.L_x_5:
        /* <DEDUP_REMOVED lines=14> */
.L_x_14:


//--------------------- .text._ZN7cutlass13device_kernelIN5flash11enable_sm90INS1_16FlashAttnFwdSm90INS1_25CollectiveMainloopFwdSm90ILi2EN4cute5tupleIJNS5_1CILi1EEES8_S8_EEENS6_IJNS7_ILi128EEENS7_ILi96EEENS7_ILi192EEEEEELi128ENS_6half_tEfNS_4arch4Sm90ELb1ELb0ELb1ELb0ELb1ELb0ELb0ELb1ELb1ELb1ELb1ELb0EEENS1_21CollectiveEpilogueFwdINS6_IJSA_SA_SB_EEES9_SE_SG_Li256ELb0ELb1ELb1ELb0EEENS1_19SingleTileSchedulerILb0ELb1ELb1ELi128EEEEEEEEEvNT_6ParamsE --------------------------
	.section	.text._ZN7cutlass13device_kernelIN5flash11enable_sm90INS1_16FlashAttnFwdSm90INS1_25CollectiveMainloopFwdSm90ILi2EN4cute5tupleIJNS5_1CILi1EEES8_S8_EEENS6_IJNS7_ILi128EEENS7_ILi96EEENS7_ILi192EEEEEELi128ENS_6half_tEfNS_4arch4Sm90ELb1ELb0ELb1ELb0ELb1ELb0ELb0ELb1ELb1ELb1ELb1ELb0EEENS1_21CollectiveEpilogueFwdINS6_IJSA_SA_SB_EEES9_SE_SG_Li256ELb0ELb1ELb1ELb0EEENS1_19SingleTileSchedulerILb0ELb1ELb1ELi128EEEEEEEEEvNT_6ParamsE,"ax",@progbits
	.align	128
.text._ZN7cutlass13device_kernelIN5flash11enable_sm90INS1_16FlashAttnFwdSm90INS1_25CollectiveMainloopFwdSm90ILi2EN4cute5tupleIJNS5_1CILi1EEES8_S8_EEENS6_IJNS7_ILi128EEENS7_ILi96EEENS7_ILi192EEEEEELi128ENS_6half_tEfNS_4arch4Sm90ELb1ELb0ELb1ELb0ELb1ELb0ELb0ELb1ELb1ELb1ELb1ELb0EEENS1_21CollectiveEpilogueFwdINS6_IJSA_SA_SB_EEES9_SE_SG_Li256ELb0ELb1ELb1ELb0EEENS1_19SingleTileSchedulerILb0ELb1ELb1ELi128EEEEEEEEEvNT_6ParamsE:
        .type           _ZN7cutlass13device_kernelIN5flash11enable_sm90INS1_16FlashAttnFwdSm90INS1_25CollectiveMainloopFwdSm90ILi2EN4cute5tupleIJNS5_1CILi1EEES8_S8_EEENS6_IJNS7_ILi128EEENS7_ILi96EEENS7_ILi192EEEEEELi128ENS_6half_tEfNS_4arch4Sm90ELb1ELb0ELb1ELb0ELb1ELb0ELb0ELb1ELb1ELb1ELb1ELb0EEENS1_21CollectiveEpilogueFwdINS6_IJSA_SA_SB_EEES9_SE_SG_Li256ELb0ELb1ELb1ELb0EEENS1_19SingleTileSchedulerILb0ELb1ELb1ELi128EEEEEEEEEvNT_6ParamsE,@function
        .size           _ZN7cutlass13device_kernelIN5flash11enable_sm90INS1_16FlashAttnFwdSm90INS1_25CollectiveMainloopFwdSm90ILi2EN4cute5tupleIJNS5_1CILi1EEES8_S8_EEENS6_IJNS7_ILi128EEENS7_ILi96EEENS7_ILi192EEEEEELi128ENS_6half_tEfNS_4arch4Sm90ELb1ELb0ELb1ELb0ELb1ELb0ELb0ELb1ELb1ELb1ELb1ELb0EEENS1_21CollectiveEpilogueFwdINS6_IJSA_SA_SB_EEES9_SE_SG_Li256ELb0ELb1ELb1ELb0EEENS1_19SingleTileSchedulerILb0ELb1ELb1ELi128EEEEEEEEEvNT_6ParamsE,(.L_x_15 - _ZN7cutlass13device_kernelIN5flash11enable_sm90INS1_16FlashAttnFwdSm90INS1_25CollectiveMainloopFwdSm90ILi2EN4cute5tupleIJNS5_1CILi1EEES8_S8_EEENS6_IJNS7_ILi128EEENS7_ILi96EEENS7_ILi192EEEEEELi128ENS_6half_tEfNS_4arch4Sm90ELb1ELb0ELb1ELb0ELb1ELb0ELb0ELb1ELb1ELb1ELb1ELb0EEENS1_21CollectiveEpilogueFwdINS6_IJSA_SA_SB_EEES9_SE_SG_Li256ELb0ELb1ELb1ELb0EEENS1_19SingleTileSchedulerILb0ELb1ELb1ELi128EEEEEEEEEvNT_6ParamsE)
        .other          _ZN7cutlass13device_kernelIN5flash11enable_sm90INS1_16FlashAttnFwdSm90INS1_25CollectiveMainloopFwdSm90ILi2EN4cute5tupleIJNS5_1CILi1EEES8_S8_EEENS6_IJNS7_ILi128EEENS7_ILi96EEENS7_ILi192EEEEEELi128ENS_6half_tEfNS_4arch4Sm90ELb1ELb0ELb1ELb0ELb1ELb0ELb0ELb1ELb1ELb1ELb1ELb0EEENS1_21CollectiveEpilogueFwdINS6_IJSA_SA_SB_EEES9_SE_SG_Li256ELb0ELb1ELb1ELb0EEENS1_19SingleTileSchedulerILb0ELb1ELb1ELi128EEEEEEEEEvNT_6ParamsE,@"STO_CUDA_ENTRY STV_DEFAULT"
_ZN7cutlass13device_kernelIN5flash11enable_sm90INS1_16FlashAttnFwdSm90INS1_25CollectiveMainloopFwdSm90ILi2EN4cute5tupleIJNS5_1CILi1EEES8_S8_EEENS6_IJNS7_ILi128EEENS7_ILi96EEENS7_ILi192EEEEEELi128ENS_6half_tEfNS_4arch4Sm90ELb1ELb0ELb1ELb0ELb1ELb0ELb0ELb1ELb1ELb1ELb1ELb0EEENS1_21CollectiveEpilogueFwdINS6_IJSA_SA_SB_EEES9_SE_SG_Li256ELb0ELb1ELb1ELb0EEENS1_19SingleTileSchedulerILb0ELb1ELb1ELi128EEEEEEEEEvNT_6ParamsE:
[----:B------:R-:W-:Y:S01]  /*0000*/  LDC R1, c[0x0][0x37c] ;  /* 0x0000df00ff017b82 */ /* 0x000fe20000000800 */
[----:B------:R-:W-:Y:S05]  /*0010*/  EXIT ;  /* 0x000000000000794d */ /* 0x000fea0003800000 */
.L_x_6:
        /* <DEDUP_REMOVED lines=14> */
.L_x_15:


//--------------------- .text._ZN7cutlass13device_kernelIN5flash11enable_sm90INS1_16FlashAttnFwdSm90INS1_25CollectiveMainloopFwdSm90ILi2EN4cute5tupleIJNS5_1CILi1EEES8_S8_EEENS6_IJNS7_ILi128EEENS7_ILi96EEENS7_ILi192EEEEEELi128ENS_6half_tEfNS_4arch4Sm90ELb1ELb0ELb1ELb1ELb1ELb0ELb0ELb1ELb1ELb1ELb1ELb0EEENS1_21CollectiveEpilogueFwdINS6_IJSA_SA_SB_EEES9_SE_SG_Li256ELb1ELb1ELb1ELb0EEENS1_36VarlenDynamicPersistentTileSchedulerILi128ELi96ELi256ELi128ELb1ELb1ELb1ELb1ELb1ELb1EEEEEEEEEvNT_6ParamsE --------------------------
	.section	.text._ZN7cutlass13device_kernelIN5flash11enable_sm90INS1_16FlashAttnFwdSm90INS1_25CollectiveMainloopFwdSm90ILi2EN4cute5tupleIJNS5_1CILi1EEES8_S8_EEENS6_IJNS7_ILi128EEENS7_ILi96EEENS7_ILi192EEEEEELi128ENS_6half_tEfNS_4arch4Sm90ELb1ELb0ELb1ELb1ELb1ELb0ELb0ELb1ELb1ELb1ELb1ELb0EEENS1_21CollectiveEpilogueFwdINS6_IJSA_SA_SB_EEES9_SE_SG_Li256ELb1ELb1ELb1ELb0EEENS1_36VarlenDynamicPersistentTileSchedulerILi128ELi96ELi256ELi128ELb1ELb1ELb1ELb1ELb1ELb1EEEEEEEEEvNT_6ParamsE,"ax",@progbits
	.align	128
.text._ZN7cutlass13device_kernelIN5flash11enable_sm90INS1_16FlashAttnFwdSm90INS1_25CollectiveMainloopFwdSm90ILi2EN4cute5tupleIJNS5_1CILi1EEES8_S8_EEENS6_IJNS7_ILi128EEENS7_ILi96EEENS7_ILi192EEEEEELi128ENS_6half_tEfNS_4arch4Sm90ELb1ELb0ELb1ELb1ELb1ELb0ELb0ELb1ELb1ELb1ELb1ELb0EEENS1_21CollectiveEpilogueFwdINS6_IJSA_SA_SB_EEES9_SE_SG_Li256ELb1ELb1ELb1ELb0EEENS1_36VarlenDynamicPersistentTileSchedulerILi128ELi96ELi256ELi128ELb1ELb1ELb1ELb1ELb1ELb1EEEEEEEEEvNT_6ParamsE:
        .type           _ZN7cutlass13device_kernelIN5flash11enable_sm90INS1_16FlashAttnFwdSm90INS1_25CollectiveMainloopFwdSm90ILi2EN4cute5tupleIJNS5_1CILi1EEES8_S8_EEENS6_IJNS7_ILi128EEENS7_ILi96EEENS7_ILi192EEEEEELi128ENS_6half_tEfNS_4arch4Sm90ELb1ELb0ELb1ELb1ELb1ELb0ELb0ELb1ELb1ELb1ELb1ELb0EEENS1_21CollectiveEpilogueFwdINS6_IJSA_SA_SB_EEES9_SE_SG_Li256ELb1ELb1ELb1ELb0EEENS1_36VarlenDynamicPersistentTileSchedulerILi128ELi96ELi256ELi128ELb1ELb1ELb1ELb1ELb1ELb1EEEEEEEEEvNT_6ParamsE,@function
        .size           _ZN7cutlass13device_kernelIN5flash11enable_sm90INS1_16FlashAttnFwdSm90INS1_25CollectiveMainloopFwdSm90ILi2EN4cute5tupleIJNS5_1CILi1EEES8_S8_EEENS6_IJNS7_ILi128EEENS7_ILi96EEENS7_ILi192EEEEEELi128ENS_6half_tEfNS_4arch4Sm90ELb1ELb0ELb1ELb1ELb1ELb0ELb0ELb1ELb1ELb1ELb1ELb0EEENS1_21CollectiveEpilogueFwdINS6_IJSA_SA_SB_EEES9_SE_SG_Li256ELb1ELb1ELb1ELb0EEENS1_36VarlenDynamicPersistentTileSchedulerILi128ELi96ELi256ELi128ELb1ELb1ELb1ELb1ELb1ELb1EEEEEEEEEvNT_6ParamsE,(.L_x_16 - _ZN7cutlass13device_kernelIN5flash11enable_sm90INS1_16FlashAttnFwdSm90INS1_25CollectiveMainloopFwdSm90ILi2EN4cute5tupleIJNS5_1CILi1EEES8_S8_EEENS6_IJNS7_ILi128EEENS7_ILi96EEENS7_ILi192EEEEEELi128ENS_6half_tEfNS_4arch4Sm90ELb1ELb0ELb1ELb1ELb1ELb0ELb0ELb1ELb1ELb1ELb1ELb0EEENS1_21CollectiveEpilogueFwdINS6_IJSA_SA_SB_EEES9_SE_SG_Li256ELb1ELb1ELb1ELb0EEENS1_36VarlenDynamicPersistentTileSchedulerILi128ELi96ELi256ELi128ELb1ELb1ELb1ELb1ELb1ELb1EEEEEEEEEvNT_6ParamsE)
        .other          _ZN7cutlass13device_kernelIN5flash11enable_sm90INS1_16FlashAttnFwdSm90INS1_25CollectiveMainloopFwdSm90ILi2EN4cute5tupleIJNS5_1CILi1EEES8_S8_EEENS6_IJNS7_ILi128EEENS7_ILi96EEENS7_ILi192EEEEEELi128ENS_6half_tEfNS_4arch4Sm90ELb1ELb0ELb1ELb1ELb1ELb0ELb0ELb1ELb1ELb1ELb1ELb0EEENS1_21CollectiveEpilogueFwdINS6_IJSA_SA_SB_EEES9_SE_SG_Li256ELb1ELb1ELb1ELb0EEENS1_36VarlenDynamicPersistentTileSchedulerILi128ELi96ELi256ELi128ELb1ELb1ELb1ELb1ELb1ELb1EEEEEEEEEvNT_6ParamsE,@"STO_CUDA_ENTRY STV_DEFAULT"
_ZN7cutlass13device_kernelIN5flash11enable_sm90INS1_16FlashAttnFwdSm90INS1_25CollectiveMainloopFwdSm90ILi2EN4cute5tupleIJNS5_1CILi1EEES8_S8_EEENS6_IJNS7_ILi128EEENS7_ILi96EEENS7_ILi192EEEEEELi128ENS_6half_tEfNS_4arch4Sm90ELb1ELb0ELb1ELb1ELb1ELb0ELb0ELb1ELb1ELb1ELb1ELb0EEENS1_21CollectiveEpilogueFwdINS6_IJSA_SA_SB_EEES9_SE_SG_Li256ELb1ELb1ELb1ELb0EEENS1_36VarlenDynamicPersistentTileSchedulerILi128ELi96ELi256ELi128ELb1ELb1ELb1ELb1ELb1ELb1EEEEEEEEEvNT_6ParamsE:
[----:B------:R-:W-:Y:S01]  /*0000*/  LDC R1, c[0x0][0x37c] ;  /* 0x0000df00ff017b82 */ /* 0x000fe20000000800 */
[----:B------:R-:W-:Y:S05]  /*0010*/  EXIT ;  /* 0x000000000000794d */ /* 0x000fea0003800000 */
.L_x_7:
        /* <DEDUP_REMOVED lines=14> */
.L_x_16:


//--------------------- .text._ZN7cutlass13device_kernelIN5flash11enable_sm90INS1_16FlashAttnFwdSm90INS1_25CollectiveMainloopFwdSm90ILi2EN4cute5tupleIJNS5_1CILi1EEES8_S8_EEENS6_IJNS7_ILi128EEENS7_ILi96EEENS7_ILi192EEEEEELi128ENS_6half_tEfNS_4arch4Sm90ELb1ELb0ELb1ELb1ELb1ELb1ELb0ELb1ELb1ELb1ELb1ELb0EEENS1_21CollectiveEpilogueFwdINS6_IJSA_SA_SB_EEES9_SE_SG_Li256ELb1ELb1ELb1ELb0EEENS1_36VarlenDynamicPersistentTileSchedulerILi128ELi96ELi256ELi128ELb1ELb1ELb1ELb1ELb1ELb1EEEEEEEEEvNT_6ParamsE --------------------------
	.section	.text._ZN7cutlass13device_kernelIN5flash11enable_sm90INS1_16FlashAttnFwdSm90INS1_25CollectiveMainloopFwdSm90ILi2EN4cute5tupleIJNS5_1CILi1EEES8_S8_EEENS6_IJNS7_ILi128EEENS7_ILi96EEENS7_ILi192EEEEEELi128ENS_6half_tEfNS_4arch4Sm90ELb1ELb0ELb1ELb1ELb1ELb1ELb0ELb1ELb1ELb1ELb1ELb0EEENS1_21CollectiveEpilogueFwdINS6_IJSA_SA_SB_EEES9_SE_SG_Li256ELb1ELb1ELb1ELb0EEENS1_36VarlenDynamicPersistentTileSchedulerILi128ELi96ELi256ELi128ELb1ELb1ELb1ELb1ELb1ELb1EEEEEEEEEvNT_6ParamsE,"ax",@progbits
	.align	128
.text._ZN7cutlass13device_kernelIN5flash11enable_sm90INS1_16FlashAttnFwdSm90INS1_25CollectiveMainloopFwdSm90ILi2EN4cute5tupleIJNS5_1CILi1EEES8_S8_EEENS6_IJNS7_ILi128EEENS7_ILi96EEENS7_ILi192EEEEEELi128ENS_6half_tEfNS_4arch4Sm90ELb1ELb0ELb1ELb1ELb1ELb1ELb0ELb1ELb1ELb1ELb1ELb0EEENS1_21CollectiveEpilogueFwdINS6_IJSA_SA_SB_EEES9_SE_SG_Li256ELb1ELb1ELb1ELb0EEENS1_36VarlenDynamicPersistentTileSchedulerILi128ELi96ELi256ELi128ELb1ELb1ELb1ELb1ELb1ELb1EEEEEEEEEvNT_6ParamsE:
        .type           _ZN7cutlass13device_kernelIN5flash11enable_sm90INS1_16FlashAttnFwdSm90INS1_25CollectiveMainloopFwdSm90ILi2EN4cute5tupleIJNS5_1CILi1EEES8_S8_EEENS6_IJNS7_ILi128EEENS7_ILi96EEENS7_ILi192EEEEEELi128ENS_6half_tEfNS_4arch4Sm90ELb1ELb0ELb1ELb1ELb1ELb1ELb0ELb1ELb1ELb1ELb1ELb0EEENS1_21CollectiveEpilogueFwdINS6_IJSA_SA_SB_EEES9_SE_SG_Li256ELb1ELb1ELb1ELb0EEENS1_36VarlenDynamicPersistentTileSchedulerILi128ELi96ELi256ELi128ELb1ELb1ELb1ELb1ELb1ELb1EEEEEEEEEvNT_6ParamsE,@function
        .size           _ZN7cutlass13device_kernelIN5flash11enable_sm90INS1_16FlashAttnFwdSm90INS1_25CollectiveMainloopFwdSm90ILi2EN4cute5tupleIJNS5_1CILi1EEES8_S8_EEENS6_IJNS7_ILi128EEENS7_ILi96EEENS7_ILi192EEEEEELi128ENS_6half_tEfNS_4arch4Sm90ELb1ELb0ELb1ELb1ELb1ELb1ELb0ELb1ELb1ELb1ELb1ELb0EEENS1_21CollectiveEpilogueFwdINS6_IJSA_SA_SB_EEES9_SE_SG_Li256ELb1ELb1ELb1ELb0EEENS1_36VarlenDynamicPersistentTileSchedulerILi128ELi96ELi256ELi128ELb1ELb1ELb1ELb1ELb1ELb1EEEEEEEEEvNT_6ParamsE,(.L_x_17 - _ZN7cutlass13device_kernelIN5flash11enable_sm90INS1_16FlashAttnFwdSm90INS1_25CollectiveMainloopFwdSm90ILi2EN4cute5tupleIJNS5_1CILi1EEES8_S8_EEENS6_IJNS7_ILi128EEENS7_ILi96EEENS7_ILi192EEEEEELi128ENS_6half_tEfNS_4arch4Sm90ELb1ELb0ELb1ELb1ELb1ELb1ELb0ELb1ELb1ELb1ELb1ELb0EEENS1_21CollectiveEpilogueFwdINS6_IJSA_SA_SB_EEES9_SE_SG_Li256ELb1ELb1ELb1ELb0EEENS1_36VarlenDynamicPersistentTileSchedulerILi128ELi96ELi256ELi128ELb1ELb1ELb1ELb1ELb1ELb1EEEEEEEEEvNT_6ParamsE)
        .other          _ZN7cutlass13device_kernelIN5flash11enable_sm90INS1_16FlashAttnFwdSm90INS1_25CollectiveMainloopFwdSm90ILi2EN4cute5tupleIJNS5_1CILi1EEES8_S8_EEENS6_IJNS7_ILi128EEENS7_ILi96EEENS7_ILi192EEEEEELi128ENS_6half_tEfNS_4arch4Sm90ELb1ELb0ELb1ELb1ELb1ELb1ELb0ELb1ELb1ELb1ELb1ELb0EEENS1_21CollectiveEpilogueFwdINS6_IJSA_SA_SB_EEES9_SE_SG_Li256ELb1ELb1ELb1ELb0EEENS1_36VarlenDynamicPersistentTileSchedulerILi128ELi96ELi256ELi128ELb1ELb1ELb1ELb1ELb1ELb1EEEEEEEEEvNT_6ParamsE,@"STO_CUDA_ENTRY STV_DEFAULT"
_ZN7cutlass13device_kernelIN5flash11enable_sm90INS1_16FlashAttnFwdSm90INS1_25CollectiveMainloopFwdSm90ILi2EN4cute5tupleIJNS5_1CILi1EEES8_S8_EEENS6_IJNS7_ILi128EEENS7_ILi96EEENS7_ILi192EEEEEELi128ENS_6half_tEfNS_4arch4Sm90ELb1ELb0ELb1ELb1ELb1ELb1ELb0ELb1ELb1ELb1ELb1ELb0EEENS1_21CollectiveEpilogueFwdINS6_IJSA_SA_SB_EEES9_SE_SG_Li256ELb1ELb1ELb1ELb0EEENS1_36VarlenDynamicPersistentTileSchedulerILi128ELi96ELi256ELi128ELb1ELb1ELb1ELb1ELb1ELb1EEEEEEEEEvNT_6ParamsE:
[----:B------:R-:W-:Y:S01]  /*0000*/  LDC R1, c[0x0][0x37c] ;  /* 0x0000df00ff017b82 */ /* 0x000fe20000000800 */
[----:B------:R-:W-:Y:S05]  /*0010*/  EXIT ;  /* 0x000000000000794d */ /* 0x000fea0003800000 */
.L_x_8:
        /* <DEDUP_REMOVED lines=14> */
.L_x_17:


//--------------------- .nv.shared.reserved.0     --------------------------
	.section	.nv.shared.reserved.0,"aw",@nobits
	.weak		__nv_reservedSMEM_offset_0_alias
	.size		__nv_reservedSMEM_offset_0_alias, 0, 64
	.other		__nv_reservedSMEM_offset_0_alias,@"STO_CUDA_RESERVED_SHARED STV_DEFAULT"
__nv_reservedSMEM_offset_0_alias:
	.zero		0
	.zero		64


//--------------------- .nv.global                --------------------------
	.section	.nv.global,"aw",@nobits
.nv.global:
	.type		_ZN90_INTERNAL_6d03c939_54_flash_fwd_hdim192_128_fp16_paged_split_softcap_sm90_cu_49158569_30874cute1_E,@object
	.size		_ZN90_INTERNAL_6d03c939_54_flash_fwd_hdim192_128_fp16_paged_split_softcap_sm90_cu_49158569_30874cute1_E,(_ZN90_INTERNAL_6d03c939_54_flash_fwd_hdim192_128_fp16_paged_split_softcap_sm90_cu_49158569_30874cuda3std3__45__cpo6cbeginE - _ZN90_INTERNAL_6d03c939_54_flash_fwd_hdim192_128_fp16_paged_split_softcap_sm90_cu_49158569_30874cute1_E)
_ZN90_INTERNAL_6d03c939_54_flash_fwd_hdim192_128_fp16_paged_split_softcap_sm90_cu_49158569_30874cute1_E:
	.zero		1
	.type		_ZN90_INTERNAL_6d03c939_54_flash_fwd_hdim192_128_fp16_paged_split_softcap_sm90_cu_49158569_30874cuda3std3__45__cpo6cbeginE,@object
	.size		_ZN90_INTERNAL_6d03c939_54_flash_fwd_hdim192_128_fp16_paged_split_softcap_sm90_cu_49158569_30874cuda3std3__45__cpo6cbeginE,(_ZN90_INTERNAL_6d03c939_54_flash_fwd_hdim192_128_fp16_paged_split_softcap_sm90_cu_49158569_30874cuda3std3__48in_placeE - _ZN90_INTERNAL_6d03c939_54_flash_fwd_hdim192_128_fp16_paged_split_softcap_sm90_cu_49158569_30874cuda3std3__45__cpo6cbeginE)
_ZN90_INTERNAL_6d03c939_54_flash_fwd_hdim192_128_fp16_paged_split_softcap_sm90_cu_49158569_30874cuda3std3__45__cpo6cbeginE:
	.zero		1
	.type		_ZN90_INTERNAL_6d03c939_54_flash_fwd_hdim192_128_fp16_paged_split_softcap_sm90_cu_49158569_30874cuda3std3__48in_placeE,@object
	.size		_ZN90_INTERNAL_6d03c939_54_flash_fwd_hdim192_128_fp16_paged_split_softcap_sm90_cu_49158569_30874cuda3std3__48in_placeE,(_ZN90_INTERNAL_6d03c939_54_flash_fwd_hdim192_128_fp16_paged_split_softcap_sm90_cu_49158569_30874cuda3std6ranges3__45__cpo9iter_moveE - _ZN90_INTERNAL_6d03c939_54_flash_fwd_hdim192_128_fp16_paged_split_softcap_sm90_cu_49158569_30874cuda3std3__48in_placeE)
_ZN90_INTERNAL_6d03c939_54_flash_fwd_hdim192_128_fp16_paged_split_softcap_sm90_cu_49158569_30874cuda3std3__48in_placeE:
	.zero		1
	.type		_ZN90_INTERNAL_6d03c939_54_flash_fwd_hdim192_128_fp16_paged_split_softcap_sm90_cu_49158569_30874cuda3std6ranges3__45__cpo9iter_moveE,@object
	.size		_ZN90_INTERNAL_6d03c939_54_flash_fwd_hdim192_128_fp16_paged_split_softcap_sm90_cu_49158569_30874cuda3std6ranges3__45__cpo9iter_moveE,(_ZN90_INTERNAL_6d03c939_54_flash_fwd_hdim192_128_fp16_paged_split_softcap_sm90_cu_49158569_30874cuda3std3__45__cpo5beginE - _ZN90_INTERNAL_6d03c939_54_flash_fwd_hdim192_128_fp16_paged_split_softcap_sm90_cu_49158569_30874cuda3std6ranges3__45__cpo9iter_moveE)
_ZN90_INTERNAL_6d03c939_54_flash_fwd_hdim192_128_fp16_paged_split_softcap_sm90_cu_49158569_30874cuda3std6ranges3__45__cpo9iter_moveE:
	.zero		1
	.type		_ZN90_INTERNAL_6d03c939_54_flash_fwd_hdim192_128_fp16_paged_split_softcap_sm90_cu_49158569_30874cuda3std3__45__cpo5beginE,@object
	.size		_ZN90_INTERNAL_6d03c939_54_flash_fwd_hdim192_128_fp16_paged_split_softcap_sm90_cu_49158569_30874cuda3std3__45__cpo5beginE,(_ZN90_INTERNAL_6d03c939_54_flash_fwd_hdim192_128_fp16_paged_split_softcap_sm90_cu_49158569_30874cuda3std3__492_GLOBAL__N__6d03c939_54_flash_fwd_hdim192_128_fp16_paged_split_softcap_sm90_cu_49158569_30876ignoreE - _ZN90_INTERNAL_6d03c939_54_flash_fwd_hdim192_128_fp16_paged_split_softcap_sm90_cu_49158569_30874cuda3std3__45__cpo5beginE)
_ZN90_INTERNAL_6d03c939_54_flash_fwd_hdim192_128_fp16_paged_split_softcap_sm90_cu_49158569_30874cuda3std3__45__cpo5beginE:
	.zero		1
	.type		_ZN90_INTERNAL_6d03c939_54_flash_fwd_hdim192_128_fp16_paged_split_softcap_sm90_cu_49158569_30874cuda3std3__492_GLOBAL__N__6d03c939_54_flash_fwd_hdim192_128_fp16_paged_split_softcap_sm90_cu_49158569_30876ignoreE,@object
	.size		_ZN90_INTERNAL_6d03c939_54_flash_fwd_hdim192_128_fp16_paged_split_softcap_sm90_cu_49158569_30874cuda3std3__492_GLOBAL__N__6d03c939_54_flash_fwd_hdim192_128_fp16_paged_split_softcap_sm90_cu_49158569_30876ignoreE,(_ZN90_INTERNAL_6d03c939_54_flash_fwd_hdim192_128_fp16_paged_split_softcap_sm90_cu_49158569_30874cute7productE - _ZN90_INTERNAL_6d03c939_54_flash_fwd_hdim192_128_fp16_paged_split_softcap_sm90_cu_49158569_30874cuda3std3__492_GLOBAL__N__6d03c939_54_flash_fwd_hdim192_128_fp16_paged_split_softcap_sm90_cu_49158569_30876ignoreE)
_ZN90_INTERNAL_6d03c939_54_flash_fwd_hdim192_128_fp16_paged_split_softcap_sm90_cu_49158569_30874cuda3std3__492_GLOBAL__N__6d03c939_54_flash_fwd_hdim192_128_fp16_paged_split_softcap_sm90_cu_49158569_30876ignoreE:
	.zero		1
	.type		_ZN90_INTERNAL_6d03c939_54_flash_fwd_hdim192_128_fp16_paged_split_softcap_sm90_cu_49158569_30874cute7productE,@object
	.size		_ZN90_INTERNAL_6d03c939_54_flash_fwd_hdim192_128_fp16_paged_split_softcap_sm90_cu_49158569_30874cute7productE,(_ZN90_INTERNAL_6d03c939_54_flash_fwd_hdim192_128_fp16_paged_split_softcap_sm90_cu_49158569_30874cuda3std3__45__cpo3endE - _ZN90_INTERNAL_6d03c939_54_flash_fwd_hdim192_128_fp16_paged_split_softcap_sm90_cu_49158569_30874cute7productE)
_ZN90_INTERNAL_6d03c939_54_flash_fwd_hdim192_128_fp16_paged_split_softcap_sm90_cu_49158569_30874cute7productE:
	.zero		1
	.type		_ZN90_INTERNAL_6d03c939_54_flash_fwd_hdim192_128_fp16_paged_split_softcap_sm90_cu_49158569_30874cuda3std3__45__cpo3endE,@object
	.size		_ZN90_INTERNAL_6d03c939_54_flash_fwd_hdim192_128_fp16_paged_split_softcap_sm90_cu_49158569_30874cuda3std3__45__cpo3endE,(_ZN90_INTERNAL_6d03c939_54_flash_fwd_hdim192_128_fp16_paged_split_softcap_sm90_cu_49158569_30874cuda3std3__419piecewise_constructE - _ZN90_INTERNAL_6d03c939_54_flash_fwd_hdim192_128_fp16_paged_split_softcap_sm90_cu_49158569_30874cuda3std3__45__cpo3endE)
_ZN90_INTERNAL_6d03c939_54_flash_fwd_hdim192_128_fp16_paged_split_softcap_sm90_cu_49158569_30874cuda3std3__45__cpo3endE:
	.zero		1
	.type		_ZN90_INTERNAL_6d03c939_54_flash_fwd_hdim192_128_fp16_paged_split_softcap_sm90_cu_49158569_30874cuda3std3__419piecewise_constructE,@object
	.size		_ZN90_INTERNAL_6d03c939_54_flash_fwd_hdim192_128_fp16_paged_split_softcap_sm90_cu_49158569_30874cuda3std3__419piecewise_constructE,(_ZN90_INTERNAL_6d03c939_54_flash_fwd_hdim192_128_fp16_paged_split_softcap_sm90_cu_49158569_30874cuda3std3__45__cpo4cendE - _ZN90_INTERNAL_6d03c939_54_flash_fwd_hdim192_128_fp16_paged_split_softcap_sm90_cu_49158569_30874cuda3std3__419piecewise_constructE)
_ZN90_INTERNAL_6d03c939_54_flash_fwd_hdim192_128_fp16_paged_split_softcap_sm90_cu_49158569_30874cuda3std3__419piecewise_constructE:
	.zero		1
	.type		_ZN90_INTERNAL_6d03c939_54_flash_fwd_hdim192_128_fp16_paged_split_softcap_sm90_cu_49158569_30874cuda3std3__45__cpo4cendE,@object
	.size		_ZN90_INTERNAL_6d03c939_54_flash_fwd_hdim192_128_fp16_paged_split_softcap_sm90_cu_49158569_30874cuda3std3__45__cpo4cendE,(_ZN90_INTERNAL_6d03c939_54_flash_fwd_hdim192_128_fp16_paged_split_softcap_sm90_cu_49158569_30874cuda3std6ranges3__45__cpo4swapE - _ZN90_INTERNAL_6d03c939_54_flash_fwd_hdim192_128_fp16_paged_split_softcap_sm90_cu_49158569_30874cuda3std3__45__cpo4cendE)
_ZN90_INTERNAL_6d03c939_54_flash_fwd_hdim192_128_fp16_paged_split_softcap_sm90_cu_49158569_30874cuda3std3__45__cpo4cendE:
	.zero		1
	.type		_ZN90_INTERNAL_6d03c939_54_flash_fwd_hdim192_128_fp16_paged_split_softcap_sm90_cu_49158569_30874cuda3std6ranges3__45__cpo4swapE,@object
	.size		_ZN90_INTERNAL_6d03c939_54_flash_fwd_hdim192_128_fp16_paged_split_softcap_sm90_cu_49158569_30874cuda3std6ranges3__45__cpo4swapE,(.L_7 - _ZN90_INTERNAL_6d03c939_54_flash_fwd_hdim192_128_fp16_paged_split_softcap_sm90_cu_49158569_30874cuda3std6ranges3__45__cpo4swapE)
_ZN90_INTERNAL_6d03c939_54_flash_fwd_hdim192_128_fp16_paged_split_softcap_sm90_cu_49158569_30874cuda3std6ranges3__45__cpo4swapE:
	.zero		1
.L_7:


//--------------------- .nv.constant0._ZN7cutlass13device_kernelIN5flash11enable_sm90INS1_16FlashAttnFwdSm90INS1_25CollectiveMainloopFwdSm90ILi2EN4cute5tupleIJNS5_1CILi1EEES8_S8_EEENS6_IJNS7_ILi128EEENS7_ILi96EEENS7_ILi192EEEEEELi128ENS_6half_tEfNS_4arch4Sm90ELb0ELb0ELb1ELb0ELb1ELb0ELb0ELb1ELb1ELb1ELb1ELb0EEENS1_21CollectiveEpilogueFwdINS6_IJSA_SA_SB_EEES9_SE_SG_Li256ELb0ELb1ELb1ELb0EEENS1_19SingleTileSchedulerILb0ELb1ELb1ELi128EEEEEEEEEvNT_6ParamsE --------------------------
	.section	.nv.constant0._ZN7cutlass13device_kernelIN5flash11enable_sm90INS1_16FlashAttnFwdSm90INS1_25CollectiveMainloopFwdSm90ILi2EN4cute5tupleIJNS5_1CILi1EEES8_S8_EEENS6_IJNS7_ILi128EEENS7_ILi96EEENS7_ILi192EEEEEELi128ENS_6half_tEfNS_4arch4Sm90ELb0ELb0ELb1ELb0ELb1ELb0ELb0ELb1ELb1ELb1ELb1ELb0EEENS1_21CollectiveEpilogueFwdINS6_IJSA_SA_SB_EEES9_SE_SG_Li256ELb0ELb1ELb1ELb0EEENS1_19SingleTileSchedulerILb0ELb1ELb1ELi128EEEEEEEEEvNT_6ParamsE,"a",@progbits
	.sectionflags	@""
	.align	4
.nv.constant0._ZN7cutlass13device_kernelIN5flash11enable_sm90INS1_16FlashAttnFwdSm90INS1_25CollectiveMainloopFwdSm90ILi2EN4cute5tupleIJNS5_1CILi1EEES8_S8_EEENS6_IJNS7_ILi128EEENS7_ILi96EEENS7_ILi192EEEEEELi128ENS_6half_tEfNS_4arch4Sm90ELb0ELb0ELb1ELb0ELb1ELb0ELb0ELb1ELb1ELb1ELb1ELb0EEENS1_21CollectiveEpilogueFwdINS6_IJSA_SA_SB_EEES9_SE_SG_Li256ELb0ELb1ELb1ELb0EEENS1_19SingleTileSchedulerILb0ELb1ELb1ELi128EEEEEEEEEvNT_6ParamsE:
	.zero		3456


//--------------------- .nv.constant0._ZN7cutlass13device_kernelIN5flash11enable_sm90INS1_16FlashAttnFwdSm90INS1_25CollectiveMainloopFwdSm90ILi2EN4cute5tupleIJNS5_1CILi1EEES8_S8_EEENS6_IJNS7_ILi128EEENS7_ILi96EEENS7_ILi192EEEEEELi128ENS_6half_tEfNS_4arch4Sm90ELb0ELb0ELb1ELb1ELb1ELb0ELb0ELb1ELb1ELb1ELb1ELb0EEENS1_21CollectiveEpilogueFwdINS6_IJSA_SA_SB_EEES9_SE_SG_Li256ELb1ELb1ELb1ELb0EEENS1_36VarlenDynamicPersistentTileSchedulerILi128ELi96ELi256ELi128ELb1ELb1ELb1ELb0ELb1ELb1EEEEEEEEEvNT_6ParamsE --------------------------
	.section	.nv.constant0._ZN7cutlass13device_kernelIN5flash11enable_sm90INS1_16FlashAttnFwdSm90INS1_25CollectiveMainloopFwdSm90ILi2EN4cute5tupleIJNS5_1CILi1EEES8_S8_EEENS6_IJNS7_ILi128EEENS7_ILi96EEENS7_ILi192EEEEEELi128ENS_6half_tEfNS_4arch4Sm90ELb0ELb0ELb1ELb1ELb1ELb0ELb0ELb1ELb1ELb1ELb1ELb0EEENS1_21CollectiveEpilogueFwdINS6_IJSA_SA_SB_EEES9_SE_SG_Li256ELb1ELb1ELb1ELb0EEENS1_36VarlenDynamicPersistentTileSchedulerILi128ELi96ELi256ELi128ELb1ELb1ELb1ELb0ELb1ELb1EEEEEEEEEvNT_6ParamsE,"a",@progbits
	.sectionflags	@""
	.align	4
.nv.constant0._ZN7cutlass13device_kernelIN5flash11enable_sm90INS1_16FlashAttnFwdSm90INS1_25CollectiveMainloopFwdSm90ILi2EN4cute5tupleIJNS5_1CILi1EEES8_S8_EEENS6_IJNS7_ILi128EEENS7_ILi96EEENS7_ILi192EEEEEELi128ENS_6half_tEfNS_4arch4Sm90ELb0ELb0ELb1ELb1ELb1ELb0ELb0ELb1ELb1ELb1ELb1ELb0EEENS1_21CollectiveEpilogueFwdINS6_IJSA_SA_SB_EEES9_SE_SG_Li256ELb1ELb1ELb1ELb0EEENS1_36VarlenDynamicPersistentTileSchedulerILi128ELi96ELi256ELi128ELb1ELb1ELb1ELb0ELb1ELb1EEEEEEEEEvNT_6ParamsE:
	.zero		3584


//--------------------- .nv.constant0._ZN7cutlass13device_kernelIN5flash11enable_sm90INS1_16FlashAttnFwdSm90INS1_25CollectiveMainloopFwdSm90ILi2EN4cute5tupleIJNS5_1CILi1EEES8_S8_EEENS6_IJNS7_ILi128EEENS7_ILi96EEENS7_ILi192EEEEEELi128ENS_6half_tEfNS_4arch4Sm90ELb0ELb0ELb1ELb1ELb1ELb1ELb0ELb1ELb1ELb1ELb1ELb0EEENS1_21CollectiveEpilogueFwdINS6_IJSA_SA_SB_EEES9_SE_SG_Li256ELb1ELb1ELb1ELb0EEENS1_36VarlenDynamicPersistentTileSchedulerILi128ELi96ELi256ELi128ELb1ELb1ELb1ELb0ELb1ELb1EEEEEEEEEvNT_6ParamsE --------------------------
	.section	.nv.constant0._ZN7cutlass13device_kernelIN5flash11enable_sm90INS1_16FlashAttnFwdSm90INS1_25CollectiveMainloopFwdSm90ILi2EN4cute5tupleIJNS5_1CILi1EEES8_S8_EEENS6_IJNS7_ILi128EEENS7_ILi96EEENS7_ILi192EEEEEELi128ENS_6half_tEfNS_4arch4Sm90ELb0ELb0ELb1ELb1ELb1ELb1ELb0ELb1ELb1ELb1ELb1ELb0EEENS1_21CollectiveEpilogueFwdINS6_IJSA_SA_SB_EEES9_SE_SG_Li256ELb1ELb1ELb1ELb0EEENS1_36VarlenDynamicPersistentTileSchedulerILi128ELi96ELi256ELi128ELb1ELb1ELb1ELb0ELb1ELb1EEEEEEEEEvNT_6ParamsE,"a",@progbits
	.sectionflags	@""
	.align	4
.nv.constant0._ZN7cutlass13device_kernelIN5flash11enable_sm90INS1_16FlashAttnFwdSm90INS1_25CollectiveMainloopFwdSm90ILi2EN4cute5tupleIJNS5_1CILi1EEES8_S8_EEENS6_IJNS7_ILi128EEENS7_ILi96EEENS7_ILi192EEEEEELi128ENS_6half_tEfNS_4arch4Sm90ELb0ELb0ELb1ELb1ELb1ELb1ELb0ELb1ELb1ELb1ELb1ELb0EEENS1_21CollectiveEpilogueFwdINS6_IJSA_SA_SB_EEES9_SE_SG_Li256ELb1ELb1ELb1ELb0EEENS1_36VarlenDynamicPersistentTileSchedulerILi128ELi96ELi256ELi128ELb1ELb1ELb1ELb0ELb1ELb1EEEEEEEEEvNT_6ParamsE:
	.zero		3584


//--------------------- .nv.constant0._ZN7cutlass13device_kernelIN5flash11enable_sm90INS1_16FlashAttnFwdSm90INS1_25CollectiveMainloopFwdSm90ILi2EN4cute5tupleIJNS5_1CILi1EEES8_S8_EEENS6_IJNS7_ILi128EEENS7_ILi96EEENS7_ILi192EEEEEELi128ENS_6half_tEfNS_4arch4Sm90ELb0ELb1ELb1ELb0ELb1ELb0ELb0ELb1ELb1ELb1ELb1ELb0EEENS1_21CollectiveEpilogueFwdINS6_IJSA_SA_SB_EEES9_SE_SG_Li256ELb0ELb1ELb1ELb0EEENS1_19SingleTileSchedulerILb0ELb1ELb1ELi128EEEEEEEEEvNT_6ParamsE --------------------------
	.section	.nv.constant0._ZN7cutlass13device_kernelIN5flash11enable_sm90INS1_16FlashAttnFwdSm90INS1_25CollectiveMainloopFwdSm90ILi2EN4cute5tupleIJNS5_1CILi1EEES8_S8_EEENS6_IJNS7_ILi128EEENS7_ILi96EEENS7_ILi192EEEEEELi128ENS_6half_tEfNS_4arch4Sm90ELb0ELb1ELb1ELb0ELb1ELb0ELb0ELb1ELb1ELb1ELb1ELb0EEENS1_21CollectiveEpilogueFwdINS6_IJSA_SA_SB_EEES9_SE_SG_Li256ELb0ELb1ELb1ELb0EEENS1_19SingleTileSchedulerILb0ELb1ELb1ELi128EEEEEEEEEvNT_6ParamsE,"a",@progbits
	.sectionflags	@""
	.align	4
.nv.constant0._ZN7cutlass13device_kernelIN5flash11enable_sm90INS1_16FlashAttnFwdSm90INS1_25CollectiveMainloopFwdSm90ILi2EN4cute5tupleIJNS5_1CILi1EEES8_S8_EEENS6_IJNS7_ILi128EEENS7_ILi96EEENS7_ILi192EEEEEELi128ENS_6half_tEfNS_4arch4Sm90ELb0ELb1ELb1ELb0ELb1ELb0ELb0ELb1ELb1ELb1ELb1ELb0EEENS1_21CollectiveEpilogueFwdINS6_IJSA_SA_SB_EEES9_SE_SG_Li256ELb0ELb1ELb1ELb0EEENS1_19SingleTileSchedulerILb0ELb1ELb1ELi128EEEEEEEEEvNT_6ParamsE:
	.zero		3456


//--------------------- .nv.constant0._ZN7cutlass13device_kernelIN5flash11enable_sm90INS1_16FlashAttnFwdSm90INS1_25CollectiveMainloopFwdSm90ILi2EN4cute5tupleIJNS5_1CILi1EEES8_S8_EEENS6_IJNS7_ILi128EEENS7_ILi96EEENS7_ILi192EEEEEELi128ENS_6half_tEfNS_4arch4Sm90ELb0ELb1ELb1ELb1ELb1ELb0ELb0ELb1ELb1ELb1ELb1ELb0EEENS1_21CollectiveEpilogueFwdINS6_IJSA_SA_SB_EEES9_SE_SG_Li256ELb1ELb1ELb1ELb0EEENS1_36VarlenDynamicPersistentTileSchedulerILi128ELi96ELi256ELi128ELb1ELb1ELb1ELb1ELb0ELb1EEEEEEEEEvNT_6ParamsE --------------------------
	.section	.nv.constant0._ZN7cutlass13device_kernelIN5flash11enable_sm90INS1_16FlashAttnFwdSm90INS1_25CollectiveMainloopFwdSm90ILi2EN4cute5tupleIJNS5_1CILi1EEES8_S8_EEENS6_IJNS7_ILi128EEENS7_ILi96EEENS7_ILi192EEEEEELi128ENS_6half_tEfNS_4arch4Sm90ELb0ELb1ELb1ELb1ELb1ELb0ELb0ELb1ELb1ELb1ELb1ELb0EEENS1_21CollectiveEpilogueFwdINS6_IJSA_SA_SB_EEES9_SE_SG_Li256ELb1ELb1ELb1ELb0EEENS1_36VarlenDynamicPersistentTileSchedulerILi128ELi96ELi256ELi128ELb1ELb1ELb1ELb1ELb0ELb1EEEEEEEEEvNT_6ParamsE,"a",@progbits
	.sectionflags	@""
	.align	4
.nv.constant0._ZN7cutlass13device_kernelIN5flash11enable_sm90INS1_16FlashAttnFwdSm90INS1_25CollectiveMainloopFwdSm90ILi2EN4cute5tupleIJNS5_1CILi1EEES8_S8_EEENS6_IJNS7_ILi128EEENS7_ILi96EEENS7_ILi192EEEEEELi128ENS_6half_tEfNS_4arch4Sm90ELb0ELb1ELb1ELb1ELb1ELb0ELb0ELb1ELb1ELb1ELb1ELb0EEENS1_21CollectiveEpilogueFwdINS6_IJSA_SA_SB_EEES9_SE_SG_Li256ELb1ELb1ELb1ELb0EEENS1_36VarlenDynamicPersistentTileSchedulerILi128ELi96ELi256ELi128ELb1ELb1ELb1ELb1ELb0ELb1EEEEEEEEEvNT_6ParamsE:
	.zero		3584


//--------------------- .nv.constant0._ZN7cutlass13device_kernelIN5flash11enable_sm90INS1_16FlashAttnFwdSm90INS1_25CollectiveMainloopFwdSm90ILi2EN4cute5tupleIJNS5_1CILi1EEES8_S8_EEENS6_IJNS7_ILi128EEENS7_ILi96EEENS7_ILi192EEEEEELi128ENS_6half_tEfNS_4arch4Sm90ELb0ELb1ELb1ELb1ELb1ELb1ELb0ELb1ELb1ELb1ELb1ELb0EEENS1_21CollectiveEpilogueFwdINS6_IJSA_SA_SB_EEES9_SE_SG_Li256ELb1ELb1ELb1ELb0EEENS1_36VarlenDynamicPersistentTileSchedulerILi128ELi96ELi256ELi128ELb1ELb1ELb1ELb1ELb0ELb1EEEEEEEEEvNT_6ParamsE --------------------------
	.section	.nv.constant0._ZN7cutlass13device_kernelIN5flash11enable_sm90INS1_16FlashAttnFwdSm90INS1_25CollectiveMainloopFwdSm90ILi2EN4cute5tupleIJNS5_1CILi1EEES8_S8_EEENS6_IJNS7_ILi128EEENS7_ILi96EEENS7_ILi192EEEEEELi128ENS_6half_tEfNS_4arch4Sm90ELb0ELb1ELb1ELb1ELb1ELb1ELb0ELb1ELb1ELb1ELb1ELb0EEENS1_21CollectiveEpilogueFwdINS6_IJSA_SA_SB_EEES9_SE_SG_Li256ELb1ELb1ELb1ELb0EEENS1_36VarlenDynamicPersistentTileSchedulerILi128ELi96ELi256ELi128ELb1ELb1ELb1ELb1ELb0ELb1EEEEEEEEEvNT_6ParamsE,"a",@progbits
	.sectionflags	@""
	.align	4
.nv.constant0._ZN7cutlass13device_kernelIN5flash11enable_sm90INS1_16FlashAttnFwdSm90INS1_25CollectiveMainloopFwdSm90ILi2EN4cute5tupleIJNS5_1CILi1EEES8_S8_EEENS6_IJNS7_ILi128EEENS7_ILi96EEENS7_ILi192EEEEEELi128ENS_6half_tEfNS_4arch4Sm90ELb0ELb1ELb1ELb1ELb1ELb1ELb0ELb1ELb1ELb1ELb1ELb0EEENS1_21CollectiveEpilogueFwdINS6_IJSA_SA_SB_EEES9_SE_SG_Li256ELb1ELb1ELb1ELb0EEENS1_36VarlenDynamicPersistentTileSchedulerILi128ELi96ELi256ELi128ELb1ELb1ELb1ELb1ELb0ELb1EEEEEEEEEvNT_6ParamsE:
	.zero		3584


//--------------------- .nv.constant0._ZN7cutlass13device_kernelIN5flash11enable_sm90INS1_16FlashAttnFwdSm90INS1_25CollectiveMainloopFwdSm90ILi2EN4cute5tupleIJNS5_1CILi1EEES8_S8_EEENS6_IJNS7_ILi128EEENS7_ILi96EEENS7_ILi192EEEEEELi128ENS_6half_tEfNS_4arch4Sm90ELb1ELb0ELb1ELb0ELb1ELb0ELb0ELb1ELb1ELb1ELb1ELb0EEENS1_21CollectiveEpilogueFwdINS6_IJSA_SA_SB_EEES9_SE_SG_Li256ELb0ELb1ELb1ELb0EEENS1_19SingleTileSchedulerILb0ELb1ELb1ELi128EEEEEEEEEvNT_6ParamsE --------------------------
	.section	.nv.constant0._ZN7cutlass13device_kernelIN5flash11enable_sm90INS1_16FlashAttnFwdSm90INS1_25CollectiveMainloopFwdSm90ILi2EN4cute5tupleIJNS5_1CILi1EEES8_S8_EEENS6_IJNS7_ILi128EEENS7_ILi96EEENS7_ILi192EEEEEELi128ENS_6half_tEfNS_4arch4Sm90ELb1ELb0ELb1ELb0ELb1ELb0ELb0ELb1ELb1ELb1ELb1ELb0EEENS1_21CollectiveEpilogueFwdINS6_IJSA_SA_SB_EEES9_SE_SG_Li256ELb0ELb1ELb1ELb0EEENS1_19SingleTileSchedulerILb0ELb1ELb1ELi128EEEEEEEEEvNT_6ParamsE,"a",@progbits
	.sectionflags	@""
	.align	4
.nv.constant0._ZN7cutlass13device_kernelIN5flash11enable_sm90INS1_16FlashAttnFwdSm90INS1_25CollectiveMainloopFwdSm90ILi2EN4cute5tupleIJNS5_1CILi1EEES8_S8_EEENS6_IJNS7_ILi128EEENS7_ILi96EEENS7_ILi192EEEEEELi128ENS_6half_tEfNS_4arch4Sm90ELb1ELb0ELb1ELb0ELb1ELb0ELb0ELb1ELb1ELb1ELb1ELb0EEENS1_21CollectiveEpilogueFwdINS6_IJSA_SA_SB_EEES9_SE_SG_Li256ELb0ELb1ELb1ELb0EEENS1_19SingleTileSchedulerILb0ELb1ELb1ELi128EEEEEEEEEvNT_6ParamsE:
	.zero		3456


//--------------------- .nv.constant0._ZN7cutlass13device_kernelIN5flash11enable_sm90INS1_16FlashAttnFwdSm90INS1_25CollectiveMainloopFwdSm90ILi2EN4cute5tupleIJNS5_1CILi1EEES8_S8_EEENS6_IJNS7_ILi128EEENS7_ILi96EEENS7_ILi192EEEEEELi128ENS_6half_tEfNS_4arch4Sm90ELb1ELb0ELb1ELb1ELb1ELb0ELb0ELb1ELb1ELb1ELb1ELb0EEENS1_21CollectiveEpilogueFwdINS6_IJSA_SA_SB_EEES9_SE_SG_Li256ELb1ELb1ELb1ELb0EEENS1_36VarlenDynamicPersistentTileSchedulerILi128ELi96ELi256ELi128ELb1ELb1ELb1ELb1ELb1ELb1EEEEEEEEEvNT_6ParamsE --------------------------
	.section	.nv.constant0._ZN7cutlass13device_kernelIN5flash11enable_sm90INS1_16FlashAttnFwdSm90INS1_25CollectiveMainloopFwdSm90ILi2EN4cute5tupleIJNS5_1CILi1EEES8_S8_EEENS6_IJNS7_ILi128EEENS7_ILi96EEENS7_ILi192EEEEEELi128ENS_6half_tEfNS_4arch4Sm90ELb1ELb0ELb1ELb1ELb1ELb0ELb0ELb1ELb1ELb1ELb1ELb0EEENS1_21CollectiveEpilogueFwdINS6_IJSA_SA_SB_EEES9_SE_SG_Li256ELb1ELb1ELb1ELb0EEENS1_36VarlenDynamicPersistentTileSchedulerILi128ELi96ELi256ELi128ELb1ELb1ELb1ELb1ELb1ELb1EEEEEEEEEvNT_6ParamsE,"a",@progbits
	.sectionflags	@""
	.align	4
.nv.constant0._ZN7cutlass13device_kernelIN5flash11enable_sm90INS1_16FlashAttnFwdSm90INS1_25CollectiveMainloopFwdSm90ILi2EN4cute5tupleIJNS5_1CILi1EEES8_S8_EEENS6_IJNS7_ILi128EEENS7_ILi96EEENS7_ILi192EEEEEELi128ENS_6half_tEfNS_4arch4Sm90ELb1ELb0ELb1ELb1ELb1ELb0ELb0ELb1ELb1ELb1ELb1ELb0EEENS1_21CollectiveEpilogueFwdINS6_IJSA_SA_SB_EEES9_SE_SG_Li256ELb1ELb1ELb1ELb0EEENS1_36VarlenDynamicPersistentTileSchedulerILi128ELi96ELi256ELi128ELb1ELb1ELb1ELb1ELb1ELb1EEEEEEEEEvNT_6ParamsE:
	.zero		3584


//--------------------- .nv.constant0._ZN7cutlass13device_kernelIN5flash11enable_sm90INS1_16FlashAttnFwdSm90INS1_25CollectiveMainloopFwdSm90ILi2EN4cute5tupleIJNS5_1CILi1EEES8_S8_EEENS6_IJNS7_ILi128EEENS7_ILi96EEENS7_ILi192EEEEEELi128ENS_6half_tEfNS_4arch4Sm90ELb1ELb0ELb1ELb1ELb1ELb1ELb0ELb1ELb1ELb1ELb1ELb0EEENS1_21CollectiveEpilogueFwdINS6_IJSA_SA_SB_EEES9_SE_SG_Li256ELb1ELb1ELb1ELb0EEENS1_36VarlenDynamicPersistentTileSchedulerILi128ELi96ELi256ELi128ELb1ELb1ELb1ELb1ELb1ELb1EEEEEEEEEvNT_6ParamsE --------------------------
	.section	.nv.constant0._ZN7cutlass13device_kernelIN5flash11enable_sm90INS1_16FlashAttnFwdSm90INS1_25CollectiveMainloopFwdSm90ILi2EN4cute5tupleIJNS5_1CILi1EEES8_S8_EEENS6_IJNS7_ILi128EEENS7_ILi96EEENS7_ILi192EEEEEELi128ENS_6half_tEfNS_4arch4Sm90ELb1ELb0ELb1ELb1ELb1ELb1ELb0ELb1ELb1ELb1ELb1ELb0EEENS1_21CollectiveEpilogueFwdINS6_IJSA_SA_SB_EEES9_SE_SG_Li256ELb1ELb1ELb1ELb0EEENS1_36VarlenDynamicPersistentTileSchedulerILi128ELi96ELi256ELi128ELb1ELb1ELb1ELb1ELb1ELb1EEEEEEEEEvNT_6ParamsE,"a",@progbits
	.sectionflags	@""
	.align	4
.nv.constant0._ZN7cutlass13device_kernelIN5flash11enable_sm90INS1_16FlashAttnFwdSm90INS1_25CollectiveMainloopFwdSm90ILi2EN4cute5tupleIJNS5_1CILi1EEES8_S8_EEENS6_IJNS7_ILi128EEENS7_ILi96EEENS7_ILi192EEEEEELi128ENS_6half_tEfNS_4arch4Sm90ELb1ELb0ELb1ELb1ELb1ELb1ELb0ELb1ELb1ELb1ELb1ELb0EEENS1_21CollectiveEpilogueFwdINS6_IJSA_SA_SB_EEES9_SE_SG_Li256ELb1ELb1ELb1ELb0EEENS1_36VarlenDynamicPersistentTileSchedulerILi128ELi96ELi256ELi128ELb1ELb1ELb1ELb1ELb1ELb1EEEEEEEEEvNT_6ParamsE:
	.zero		3584


//--------------------- SYMBOLS --------------------------

	.type		.nv.reservedSmem.offset0,@object
	.size		.nv.reservedSmem.offset0,0x4
